	.target	sm_90a

	.elftype	@"ET_EXEC"


//--------------------- .note.nv.tkinfo           --------------------------
	.section	.note.nv.tkinfo,"",@"SHT_NOTE"
	.sectionflags	@"SHF_NOTE_NV_TKINFO"
	.tkinfo
        /*0018*/ 	.word	0x00000002
        /*0030*/ 	.string	""
        /*0030*/ 	.string	"ptxas"
        /*0030*/ 	.string	"Cuda compilation tools, release 13.0, V13.0.88"
        /*0030*/ 	.string	"Build cuda_13.0.r13.0/compiler.36424714_0"
        /*0030*/ 	.string	"-arch sm_90a -m 64 "



//--------------------- .note.nv.cuinfo           --------------------------
	.section	.note.nv.cuinfo,"",@"SHT_NOTE"
	.sectionflags	@"SHF_NOTE_NV_CUINFO"
        /*0018*/ 	.short	0x0002
        /*001a*/ 	.short	0x005a
        /*001c*/ 	.short	0x0082
	.zero		2


//--------------------- .nv.info                  --------------------------
	.section	.nv.info,"",@"SHT_CUDA_INFO"
	.align	4


	//----- nvinfo : EIATTR_REGCOUNT
	.align		4
        /*0000*/ 	.byte	0x04, 0x2f
        /*0002*/ 	.short	(.L_15 - .L_14)
	.align		4
.L_14:
        /*0004*/ 	.word	index@(_ZN7cutlass13device_kernelINS_4gemm6kernel13GemmUniversalIN4cute5tupleIJiiiiEEENS1_10collective13CollectiveMmaINS1_34MainloopSm90TmaGmmaWarpSpecializedILi11ENS5_IJNS4_1CILi1EEESB_SB_EEENS1_35KernelTmaWarpSpecializedCooperativeEEENS5_IJNSA_ILi512EEENSA_ILi112EEENSA_ILi32EEEEEEaNS5_IJlSB_lEEEaSJ_NS4_8TiledMMAINS4_8MMA_AtomIJNS4_4SM904GMMA26MMA_64x16x32_S32S8S8_SS_TNEEEENS4_6LayoutINS5_IJNSA_ILi2EEESB_SB_EEENS5_IJSB_NSA_ILi0EEEST_EEEEENS5_IJNS4_10UnderscoreESW_SW_EEEEENS4_13SM90_TMA_LOADENS4_14ComposedLayoutINS4_7SwizzleILi1ELi4ELi3EEENS4_18smem_ptr_flag_bitsILi8EEENSQ_INS5_IJNSA_ILi8EEESH_EEENS5_IJSH_SB_EEEEEEEvNS4_8identityESZ_S19_vS1A_EENS_8epilogue10collective6detail29Sm90TmaWarpSpecializedAdapterINS1D_15DefaultEpilogueIaSJ_SJ_NS1C_6thread17LinearCombinationIaLi1EiiLNS1H_9ScaleType4KindE0ELNS_15FloatRoundStyleE2EaEENS1_15EpilogueDefaultEEEEEvvEEEEvNT_6ParamsE)
        /*0008*/ 	.word	0x000000a8


	//----- nvinfo : EIATTR_FRAME_SIZE
	.align		4
.L_15:
        /*000c*/ 	.byte	0x04, 0x11
        /*000e*/ 	.short	(.L_17 - .L_16)
	.align		4
.L_16:
        /*0010*/ 	.word	index@(_ZN7cutlass13device_kernelINS_4gemm6kernel13GemmUniversalIN4cute5tupleIJiiiiEEENS1_10collective13CollectiveMmaINS1_34MainloopSm90TmaGmmaWarpSpecializedILi11ENS5_IJNS4_1CILi1EEESB_SB_EEENS1_35KernelTmaWarpSpecializedCooperativeEEENS5_IJNSA_ILi512EEENSA_ILi112EEENSA_ILi32EEEEEEaNS5_IJlSB_lEEEaSJ_NS4_8TiledMMAINS4_8MMA_AtomIJNS4_4SM904GMMA26MMA_64x16x32_S32S8S8_SS_TNEEEENS4_6LayoutINS5_IJNSA_ILi2EEESB_SB_EEENS5_IJSB_NSA_ILi0EEEST_EEEEENS5_IJNS4_10UnderscoreESW_SW_EEEEENS4_13SM90_TMA_LOADENS4_14ComposedLayoutINS4_7SwizzleILi1ELi4ELi3EEENS4_18smem_ptr_flag_bitsILi8EEENSQ_INS5_IJNSA_ILi8EEESH_EEENS5_IJSH_SB_EEEEEEEvNS4_8identityESZ_S19_vS1A_EENS_8epilogue10collective6detail29Sm90TmaWarpSpecializedAdapterINS1D_15DefaultEpilogueIaSJ_SJ_NS1C_6thread17LinearCombinationIaLi1EiiLNS1H_9ScaleType4KindE0ELNS_15FloatRoundStyleE2EaEENS1_15EpilogueDefaultEEEEEvvEEEEvNT_6ParamsE)
        /*0014*/ 	.word	0x00000078


	//----- nvinfo : EIATTR_MIN_STACK_SIZE
	.align		4
.L_17:
        /*0018*/ 	.byte	0x04, 0x12
        /*001a*/ 	.short	(.L_19 - .L_18)
	.align		4
.L_18:
        /*001c*/ 	.word	index@(_ZN7cutlass13device_kernelINS_4gemm6kernel13GemmUniversalIN4cute5tupleIJiiiiEEENS1_10collective13CollectiveMmaINS1_34MainloopSm90TmaGmmaWarpSpecializedILi11ENS5_IJNS4_1CILi1EEESB_SB_EEENS1_35KernelTmaWarpSpecializedCooperativeEEENS5_IJNSA_ILi512EEENSA_ILi112EEENSA_ILi32EEEEEEaNS5_IJlSB_lEEEaSJ_NS4_8TiledMMAINS4_8MMA_AtomIJNS4_4SM904GMMA26MMA_64x16x32_S32S8S8_SS_TNEEEENS4_6LayoutINS5_IJNSA_ILi2EEESB_SB_EEENS5_IJSB_NSA_ILi0EEEST_EEEEENS5_IJNS4_10UnderscoreESW_SW_EEEEENS4_13SM90_TMA_LOADENS4_14ComposedLayoutINS4_7SwizzleILi1ELi4ELi3EEENS4_18smem_ptr_flag_bitsILi8EEENSQ_INS5_IJNSA_ILi8EEESH_EEENS5_IJSH_SB_EEEEEEEvNS4_8identityESZ_S19_vS1A_EENS_8epilogue10collective6detail29Sm90TmaWarpSpecializedAdapterINS1D_15DefaultEpilogueIaSJ_SJ_NS1C_6thread17LinearCombinationIaLi1EiiLNS1H_9ScaleType4KindE0ELNS_15FloatRoundStyleE2EaEENS1_15EpilogueDefaultEEEEEvvEEEEvNT_6ParamsE)
        /*0020*/ 	.word	0x00000078
.L_19:


//--------------------- .nv.compat                --------------------------
	.section	.nv.compat,"",@"SHT_CUDA_COMPAT_INFO"
	.align	4
        /*0000*/ 	.byte	0x02, 0x09, 0x01, 0x00, 0x02, 0x02, 0x04, 0x00, 0x02, 0x05, 0x05, 0x00, 0x03, 0x07, 0x01, 0x01
        /*0010*/ 	.byte	0x02, 0x03, 0x01, 0x00, 0x02, 0x06, 0x01, 0x00, 0x04, 0x0b, 0x08, 0x00, 0x00, 0x00, 0x00, 0x00
        /*0020*/ 	.byte	0x00, 0x00, 0x00, 0x00


//--------------------- .nv.info._ZN7cutlass13device_kernelINS_4gemm6kernel13GemmUniversalIN4cute5tupleIJiiiiEEENS1_10collective13CollectiveMmaINS1_34MainloopSm90TmaGmmaWarpSpecializedILi11ENS5_IJNS4_1CILi1EEESB_SB_EEENS1_35KernelTmaWarpSpecializedCooperativeEEENS5_IJNSA_ILi512EEENSA_ILi112EEENSA_ILi32EEEEEEaNS5_IJlSB_lEEEaSJ_NS4_8TiledMMAINS4_8MMA_AtomIJNS4_4SM904GMMA26MMA_64x16x32_S32S8S8_SS_TNEEEENS4_6LayoutINS5_IJNSA_ILi2EEESB_SB_EEENS5_IJSB_NSA_ILi0EEEST_EEEEENS5_IJNS4_10UnderscoreESW_SW_EEEEENS4_13SM90_TMA_LOADENS4_14ComposedLayoutINS4_7SwizzleILi1ELi4ELi3EEENS4_18smem_ptr_flag_bitsILi8EEENSQ_INS5_IJNSA_ILi8EEESH_EEENS5_IJSH_SB_EEEEEEEvNS4_8identityESZ_S19_vS1A_EENS_8epilogue10collective6detail29Sm90TmaWarpSpecializedAdapterINS1D_15DefaultEpilogueIaSJ_SJ_NS1C_6thread17LinearCombinationIaLi1EiiLNS1H_9ScaleType4KindE0ELNS_15FloatRoundStyleE2EaEENS1_15EpilogueDefaultEEEEEvvEEEEvNT_6ParamsE --------------------------
	.section	.nv.info._ZN7cutlass13device_kernelINS_4gemm6kernel13GemmUniversalIN4cute5tupleIJiiiiEEENS1_10collective13CollectiveMmaINS1_34MainloopSm90TmaGmmaWarpSpecializedILi11ENS5_IJNS4_1CILi1EEESB_SB_EEENS1_35KernelTmaWarpSpecializedCooperativeEEENS5_IJNSA_ILi512EEENSA_ILi112EEENSA_ILi32EEEEEEaNS5_IJlSB_lEEEaSJ_NS4_8TiledMMAINS4_8MMA_AtomIJNS4_4SM904GMMA26MMA_64x16x32_S32S8S8_SS_TNEEEENS4_6LayoutINS5_IJNSA_ILi2EEESB_SB_EEENS5_IJSB_NSA_ILi0EEEST_EEEEENS5_IJNS4_10UnderscoreESW_SW_EEEEENS4_13SM90_TMA_LOADENS4_14ComposedLayoutINS4_7SwizzleILi1ELi4ELi3EEENS4_18smem_ptr_flag_bitsILi8EEENSQ_INS5_IJNSA_ILi8EEESH_EEENS5_IJSH_SB_EEEEEEEvNS4_8identityESZ_S19_vS1A_EENS_8epilogue10collective6detail29Sm90TmaWarpSpecializedAdapterINS1D_15DefaultEpilogueIaSJ_SJ_NS1C_6thread17LinearCombinationIaLi1EiiLNS1H_9ScaleType4KindE0ELNS_15FloatRoundStyleE2EaEENS1_15EpilogueDefaultEEEEEvvEEEEvNT_6ParamsE,"",@"SHT_CUDA_INFO"
	.sectionflags	@""
	.align	4


	//----- nvinfo : EIATTR_CUDA_API_VERSION
	.align		4
        /*0000*/ 	.byte	0x04, 0x37
        /*0002*/ 	.short	(.L_21 - .L_20)
.L_20:
        /*0004*/ 	.word	0x00000082


	//----- nvinfo : EIATTR_KPARAM_INFO
	.align		4
.L_21:
        /*0008*/ 	.byte	0x04, 0x17
        /*000a*/ 	.short	(.L_23 - .L_22)
.L_22:
        /*000c*/ 	.word	0x00000000
        /*0010*/ 	.short	0x0000
        /*0012*/ 	.short	0x0070
        /*0014*/ 	.byte	0x00, 0xf0, 0x01, 0x10


	//----- nvinfo : EIATTR_SPARSE_MMA_MASK
	.align		4
.L_23:
        /*0018*/ 	.byte	0x03, 0x50
        /*001a*/ 	.short	0x0000


	//----- nvinfo : EIATTR_MAXREG_COUNT
	.align		4
        /*001c*/ 	.byte	0x03, 0x1b
        /*001e*/ 	.short	0x00a8


	//----- nvinfo : EIATTR_NUM_BARRIERS
	.align		4
        /*0020*/ 	.byte	0x02, 0x4c
        /*0022*/ 	.byte	0x01
	.zero		1


	//----- nvinfo : EIATTR_EXTERNS
	.align		4
        /*0024*/ 	.byte	0x04, 0x0f
        /*0026*/ 	.short	(.L_25 - .L_24)


	//   ....[0]....
	.align		4
.L_24:
        /*0028*/ 	.word	index@(__assertfail)


	//----- nvinfo : EIATTR_ANNOTATIONS
	.align		4
.L_25:
        /*002c*/ 	.byte	0x04, 0x55
        /*002e*/ 	.short	(.L_27 - .L_26)


	//   ....[0]....
.L_26:
        /*0030*/ 	.word	0x00000001
        /*0034*/ 	.byte	0xb0, 0x07, 0x00, 0x00, 0x01, 0x00, 0x00, 0x00, 0x50, 0x18, 0x00, 0x00, 0x01, 0x00, 0x00, 0x00
        /* <DEDUP_REMOVED lines=55> */
        /*03b4*/ 	.byte	0xa0, 0x04, 0x01, 0x00, 0x01, 0x00, 0x00, 0x00, 0x50, 0x06, 0x01, 0x00


	//----- nvinfo : EIATTR_MERCURY_ISA_VERSION
	.align		4
.L_27:
        /*03c0*/ 	.byte	0x03, 0x5f
        /*03c2*/ 	.short	0x0101


	//----- nvinfo : EIATTR_INT_WARP_WIDE_INSTR_OFFSETS
	.align		4
        /*03c4*/ 	.byte	0x04, 0x31
        /*03c6*/ 	.short	(.L_29 - .L_28)


	//   ....[0]....
.L_28:
        /*03c8*/ 	.word	0x00000610


	//   ....[1]....
        /*03cc*/ 	.word	0x00000620


	//   ....[2]....
        /*03d0*/ 	.word	0x000006b0


	//----- nvinfo : EIATTR_COOP_GROUP_MASK_REGIDS
	.align		4
.L_29:
        /*03d4*/ 	.byte	0x04, 0x29
        /*03d6*/ 	.short	(.L_31 - .L_30)


	//   ....[0]....
.L_30:
        /*03d8*/ 	.word	0xffffffff


	//   ....[1]....
        /*03dc*/ 	.word	0xffffffff


	//   ....[2]....
        /*03e0*/ 	.word	0xffffffff


	//   ....[3]....
        /*03e4*/ 	.word	0xffffffff


	//   ....[4]....
        /*03e8*/ 	.word	0xffffffff


	//----- nvinfo : EIATTR_COOP_GROUP_INSTR_OFFSETS
	.align		4
.L_31:
        /*03ec*/ 	.byte	0x04, 0x28
        /*03ee*/ 	.short	(.L_33 - .L_32)


	//   ....[0]....
.L_32:
        /*03f0*/ 	.word	0x00000070


	//   ....[1]....
        /*03f4*/ 	.word	0x00000080


	//   ....[2]....
        /*03f8*/ 	.word	0x000001a0


	//   ....[3]....
        /*03fc*/ 	.word	0x000004c0


	//   ....[4]....
        /*0400*/ 	.word	0x000012e0


	//----- nvinfo : EIATTR_REG_RECONFIG
	.align		4
.L_33:
        /*0404*/ 	.byte	0x01, 0x54
	.zero		2


	//----- nvinfo : EIATTR_SYSCALL_OFFSETS
	.align		4
        /*0408*/ 	.byte	0x04, 0x46
        /*040a*/ 	.short	(.L_35 - .L_34)


	//   ....[0]....
.L_34:
        /*040c*/ 	.word	0x00001490


	//----- nvinfo : EIATTR_MBARRIER_INSTR_OFFSETS
	.align		4
.L_35:
        /*0410*/ 	.byte	0x04, 0x39
        /*0412*/ 	.short	(.L_37 - .L_36)


	//   ....[0]....
.L_36:
        /*0414*/ 	.word	0x00000340
        /*0418*/ 	.word	0x000000ff
        /*041c*/ 	.word	0x00000000
        /*0420*/ 	.short	0x0100
        /*0422*/ 	.byte	0x08
	.zero		1


	//   ....[1]....
        /*0424*/ 	.word	0x00000350
        /*0428*/ 	.word	0x000000ff
        /*042c*/ 	.word	0x00000058
        /*0430*/ 	.short	0x0100
        /*0432*/ 	.byte	0x08
	.zero		1


	//   ....[2]....
        /*0434*/ 	.word	0x00000360
        /*0438*/ 	.word	0x000000ff
        /*043c*/ 	.word	0x00000008
        /*0440*/ 	.short	0x0100
        /*0442*/ 	.byte	0x08
	.zero		1


	//   ....[3]....
        /*0444*/ 	.word	0x00000370
        /*0448*/ 	.word	0x000000ff
        /*044c*/ 	.word	0x00000060
        /*0450*/ 	.short	0x0100
        /*0452*/ 	.byte	0x08
	.zero		1


	//   ....[4]....
        /*0454*/ 	.word	0x00000380
        /*0458*/ 	.word	0x000000ff
        /*045c*/ 	.word	0x00000010
        /*0460*/ 	.short	0x0100
        /*0462*/ 	.byte	0x08
	.zero		1


	//   ....[5]....
        /*0464*/ 	.word	0x00000390
        /*0468*/ 	.word	0x000000ff
        /*046c*/ 	.word	0x00000068
        /*0470*/ 	.short	0x0100
        /*0472*/ 	.byte	0x08
	.zero		1


	//   ....[6]....
        /*0474*/ 	.word	0x000003a0
        /*0478*/ 	.word	0x000000ff
        /*047c*/ 	.word	0x00000018
        /*0480*/ 	.short	0x0100
        /*0482*/ 	.byte	0x08
	.zero		1


	//   ....[7]....
        /*0484*/ 	.word	0x000003b0
        /*0488*/ 	.word	0x000000ff
        /*048c*/ 	.word	0x00000070
        /*0490*/ 	.short	0x0100
        /*0492*/ 	.byte	0x08
	.zero		1


	//   ....[8]....
        /*0494*/ 	.word	0x000003c0
        /*0498*/ 	.word	0x000000ff
        /*049c*/ 	.word	0x00000020
        /*04a0*/ 	.short	0x0100
        /*04a2*/ 	.byte	0x08
	.zero		1


	//   ....[9]....
        /*04a4*/ 	.word	0x000003d0
        /*04a8*/ 	.word	0x000000ff
        /*04ac*/ 	.word	0x00000078
        /*04b0*/ 	.short	0x0100
        /*04b2*/ 	.byte	0x08
	.zero		1


	//   ....[10]....
        /*04b4*/ 	.word	0x000003e0
        /*04b8*/ 	.word	0x000000ff
        /*04bc*/ 	.word	0x00000028
        /*04c0*/ 	.short	0x0100
        /*04c2*/ 	.byte	0x08
	.zero		1


	//   ....[11]....
        /*04c4*/ 	.word	0x000003f0
        /*04c8*/ 	.word	0x000000ff
        /*04cc*/ 	.word	0x00000080
        /*04d0*/ 	.short	0x0100
        /*04d2*/ 	.byte	0x08
	.zero		1


	//   ....[12]....
        /*04d4*/ 	.word	0x00000400
        /*04d8*/ 	.word	0x000000ff
        /*04dc*/ 	.word	0x00000030
        /*04e0*/ 	.short	0x0100
        /*04e2*/ 	.byte	0x08
	.zero		1


	//   ....[13]....
        /*04e4*/ 	.word	0x00000410
        /*04e8*/ 	.word	0x000000ff
        /*04ec*/ 	.word	0x00000088
        /*04f0*/ 	.short	0x0100
        /*04f2*/ 	.byte	0x08
	.zero		1


	//   ....[14]....
        /*04f4*/ 	.word	0x00000420
        /*04f8*/ 	.word	0x000000ff
        /*04fc*/ 	.word	0x00000038
        /*0500*/ 	.short	0x0100
        /*0502*/ 	.byte	0x08
	.zero		1


	//   ....[15]....
        /*0504*/ 	.word	0x00000430
        /*0508*/ 	.word	0x000000ff
        /*050c*/ 	.word	0x00000090
        /*0510*/ 	.short	0x0100
        /*0512*/ 	.byte	0x08
	.zero		1


	//   ....[16]....
        /*0514*/ 	.word	0x00000440
        /*0518*/ 	.word	0x000000ff
        /*051c*/ 	.word	0x00000040
        /*0520*/ 	.short	0x0100
        /*0522*/ 	.byte	0x08
	.zero		1


	//   ....[17]....
        /*0524*/ 	.word	0x00000450
        /*0528*/ 	.word	0x000000ff
        /*052c*/ 	.word	0x00000098
        /*0530*/ 	.short	0x0100
        /*0532*/ 	.byte	0x08
	.zero		1


	//   ....[18]....
        /*0534*/ 	.word	0x00000460
        /*0538*/ 	.word	0x000000ff
        /*053c*/ 	.word	0x00000048
        /*0540*/ 	.short	0x0100
        /*0542*/ 	.byte	0x08
	.zero		1


	//   ....[19]....
        /*0544*/ 	.word	0x00000470
        /*0548*/ 	.word	0x000000ff
        /*054c*/ 	.word	0x000000a0
        /*0550*/ 	.short	0x0100
        /*0552*/ 	.byte	0x08
	.zero		1


	//   ....[20]....
        /*0554*/ 	.word	0x00000480
        /*0558*/ 	.word	0x000000ff
        /*055c*/ 	.word	0x00000050
        /*0560*/ 	.short	0x0100
        /*0562*/ 	.byte	0x08
	.zero		1


	//   ....[21]....
        /*0564*/ 	.word	0x00000490
        /*0568*/ 	.word	0x000000ff
        /*056c*/ 	.word	0x000000a8
        /*0570*/ 	.short	0x0100
        /*0572*/ 	.byte	0x08
	.zero		1


	//   ....[22]....
        /*0574*/ 	.word	0x00000720
        /*0578*/ 	.word	0x000000ff
        /*057c*/ 	.word	0x000000c0
        /*0580*/ 	.short	0x0100
        /*0582*/ 	.byte	0x10
	.zero		1


	//   ....[23]....
        /*0584*/ 	.word	0x000007c0
        /*0588*/ 	.word	0x000000ff
        /*058c*/ 	.word	0x000000c8
        /*0590*/ 	.short	0x0100
        /*0592*/ 	.byte	0x10
	.zero		1


	//   ....[24]....
        /*0594*/ 	.word	0x00001530
        /*0598*/ 	.word	0x00000003
        /*059c*/ 	.word	0x00000000
        /*05a0*/ 	.short	0x010a
        /*05a2*/ 	.byte	0x3f
	.zero		1


	//   ....[25]....
        /*05a4*/ 	.word	0x00001570
        /*05a8*/ 	.word	0x00000003
        /*05ac*/ 	.word	0x00000000
        /*05b0*/ 	.short	0x010a
        /*05b2*/ 	.byte	0x3f
	.zero		1


	//   ....[26]....
        /*05b4*/ 	.word	0x00002190
        /*05b8*/ 	.word	0x000000ff
        /*05bc*/ 	.word	0x00000000
        /*05c0*/ 	.short	0x010a
        /*05c2*/ 	.byte	0x04
	.zero		1


	//   ....[27]....
        /*05c4*/ 	.word	0x000021d0
        /*05c8*/ 	.word	0x000000ff
        /*05cc*/ 	.word	0x00000000
        /*05d0*/ 	.short	0x010a
        /*05d2*/ 	.byte	0x04
	.zero		1


	//   ....[28]....
        /*05d4*/ 	.word	0x00002dc0
        /*05d8*/ 	.word	0x000000ff
        /*05dc*/ 	.word	0x00000000
        /*05e0*/ 	.short	0x0101
        /*05e2*/ 	.byte	0x22
	.zero		1


	//   ....[29]....
        /*05e4*/ 	.word	0x00002fd0
        /*05e8*/ 	.word	0x000000ff
        /*05ec*/ 	.word	0x00000000
        /*05f0*/ 	.short	0x0101
        /*05f2*/ 	.byte	0x06
	.zero		1


	//   ....[30]....
        /*05f4*/ 	.word	0x00010200
        /*05f8*/ 	.word	0x0000000c
        /*05fc*/ 	.word	0x00000058
        /*0600*/ 	.short	0x010a
        /*0602*/ 	.byte	0x3f
	.zero		1


	//   ....[31]....
        /*0604*/ 	.word	0x00010570
        /*0608*/ 	.word	0x00000002
        /*060c*/ 	.word	0x000000c8
        /*0610*/ 	.short	0x0101
        /*0612*/ 	.byte	0x3f
	.zero		1


	//   ....[32]....
        /*0614*/ 	.word	0x00010d60
        /*0618*/ 	.word	0x00000005
        /*061c*/ 	.word	0x00000000
        /*0620*/ 	.short	0x010a
        /*0622*/ 	.byte	0x3f
	.zero		1


	//   ....[33]....
        /*0624*/ 	.word	0x00010df0
        /*0628*/ 	.word	0x00000007
        /*062c*/ 	.word	0x00000000
        /*0630*/ 	.short	0x010a
        /*0632*/ 	.byte	0x3f
	.zero		1


	//   ....[34]....
        /*0634*/ 	.word	0x00010e80
        /*0638*/ 	.word	0x00000007
        /*063c*/ 	.word	0x00000000
        /*0640*/ 	.short	0x010a
        /*0642*/ 	.byte	0x3f
	.zero		1


	//   ....[35]....
        /*0644*/ 	.word	0x00010f10
        /*0648*/ 	.word	0x00000007
        /*064c*/ 	.word	0x00000000
        /*0650*/ 	.short	0x010a
        /*0652*/ 	.byte	0x3f
	.zero		1


	//   ....[36]....
        /*0654*/ 	.word	0x00010fa0
        /*0658*/ 	.word	0x00000007
        /*065c*/ 	.word	0x00000000
        /*0660*/ 	.short	0x010a
        /*0662*/ 	.byte	0x3f
	.zero		1


	//   ....[37]....
        /*0664*/ 	.word	0x00011030
        /*0668*/ 	.word	0x00000007
        /*066c*/ 	.word	0x00000000
        /*0670*/ 	.short	0x010a
        /*0672*/ 	.byte	0x3f
	.zero		1


	//   ....[38]....
        /*0674*/ 	.word	0x000110c0
        /*0678*/ 	.word	0x00000007
        /*067c*/ 	.word	0x00000000
        /*0680*/ 	.short	0x010a
        /*0682*/ 	.byte	0x3f
	.zero		1


	//   ....[39]....
        /*0684*/ 	.word	0x00011150
        /*0688*/ 	.word	0x00000007
        /*068c*/ 	.word	0x00000000
        /*0690*/ 	.short	0x010a
        /*0692*/ 	.byte	0x3f
	.zero		1


	//   ....[40]....
        /*0694*/ 	.word	0x000111e0
        /*0698*/ 	.word	0x00000007
        /*069c*/ 	.word	0x00000000
        /*06a0*/ 	.short	0x010a
        /*06a2*/ 	.byte	0x3f
	.zero		1


	//   ....[41]....
        /*06a4*/ 	.word	0x00011270
        /*06a8*/ 	.word	0x00000007
        /*06ac*/ 	.word	0x00000000
        /*06b0*/ 	.short	0x010a
        /*06b2*/ 	.byte	0x3f
	.zero		1


	//   ....[42]....
        /*06b4*/ 	.word	0x00011300
        /*06b8*/ 	.word	0x00000003
        /*06bc*/ 	.word	0x00000000
        /*06c0*/ 	.short	0x010a
        /*06c2*/ 	.byte	0x3f
	.zero		1


	//   ....[43]....
        /*06c4*/ 	.word	0x00011360
        /*06c8*/ 	.word	0x00000003
        /*06cc*/ 	.word	0x00000000
        /*06d0*/ 	.short	0x010a
        /*06d2*/ 	.byte	0x3f
	.zero		1


	//   ....[44]....
        /*06d4*/ 	.word	0x000113c0
        /*06d8*/ 	.word	0x00000004
        /*06dc*/ 	.word	0x00000000
        /*06e0*/ 	.short	0x010a
        /*06e2*/ 	.byte	0x3f
	.zero		1


	//   ....[45]....
        /*06e4*/ 	.word	0x00011490
        /*06e8*/ 	.word	0x0000000c
        /*06ec*/ 	.word	0x00000058
        /*06f0*/ 	.short	0x010a
        /*06f2*/ 	.byte	0x3f
	.zero		1


	//   ....[46]....
        /*06f4*/ 	.word	0x00011560
        /*06f8*/ 	.word	0x00000005
        /*06fc*/ 	.word	0x00000000
        /*0700*/ 	.short	0x010a
        /*0702*/ 	.byte	0x3f
	.zero		1


	//   ....[47]....
        /*0704*/ 	.word	0x000115b0
        /*0708*/ 	.word	0x00000007
        /*070c*/ 	.word	0x00000000
        /*0710*/ 	.short	0x010a
        /*0712*/ 	.byte	0x3f
	.zero		1


	//   ....[48]....
        /*0714*/ 	.word	0x00011600
        /*0718*/ 	.word	0x00000007
        /*071c*/ 	.word	0x00000000
        /*0720*/ 	.short	0x010a
        /*0722*/ 	.byte	0x3f
	.zero		1


	//   ....[49]....
        /*0724*/ 	.word	0x00011650
        /*0728*/ 	.word	0x00000007
        /*072c*/ 	.word	0x00000000
        /*0730*/ 	.short	0x010a
        /*0732*/ 	.byte	0x3f
	.zero		1


	//   ....[50]....
        /*0734*/ 	.word	0x000116a0
        /*0738*/ 	.word	0x00000007
        /*073c*/ 	.word	0x00000000
        /*0740*/ 	.short	0x010a
        /*0742*/ 	.byte	0x3f
	.zero		1


	//   ....[51]....
        /*0744*/ 	.word	0x000116f0
        /*0748*/ 	.word	0x00000007
        /*074c*/ 	.word	0x00000000
        /*0750*/ 	.short	0x010a
        /*0752*/ 	.byte	0x3f
	.zero		1


	//   ....[52]....
        /*0754*/ 	.word	0x00011740
        /*0758*/ 	.word	0x00000007
        /*075c*/ 	.word	0x00000000
        /*0760*/ 	.short	0x010a
        /*0762*/ 	.byte	0x3f
	.zero		1


	//   ....[53]....
        /*0764*/ 	.word	0x00011790
        /*0768*/ 	.word	0x00000007
        /*076c*/ 	.word	0x00000000
        /*0770*/ 	.short	0x010a
        /*0772*/ 	.byte	0x3f
	.zero		1


	//   ....[54]....
        /*0774*/ 	.word	0x000117e0
        /*0778*/ 	.word	0x00000007
        /*077c*/ 	.word	0x00000000
        /*0780*/ 	.short	0x010a
        /*0782*/ 	.byte	0x3f
	.zero		1


	//   ....[55]....
        /*0784*/ 	.word	0x00011830
        /*0788*/ 	.word	0x00000007
        /*078c*/ 	.word	0x00000000
        /*0790*/ 	.short	0x010a
        /*0792*/ 	.byte	0x3f
	.zero		1


	//----- nvinfo : EIATTR_NUM_MBARRIERS
	.align		4
.L_37:
        /*0794*/ 	.byte	0x03, 0x38
        /*0796*/ 	.short	0x0018


	//----- nvinfo : EIATTR_EXIT_INSTR_OFFSETS
	.align		4
        /*0798*/ 	.byte	0x04, 0x1c
        /*079a*/ 	.short	(.L_39 - .L_38)


	//   ....[0]....
.L_38:
        /*079c*/ 	.word	0x00000820


	//   ....[1]....
        /*07a0*/ 	.word	0x00001190


	//   ....[2]....
        /*07a4*/ 	.word	0x0000f790


	//   ....[3]....
        /*07a8*/ 	.word	0x0000fe90


	//   ....[4]....
        /*07ac*/ 	.word	0x00011350


	//----- nvinfo : EIATTR_MAX_THREADS
	.align		4
.L_39:
        /*07b0*/ 	.byte	0x04, 0x05
        /*07b2*/ 	.short	(.L_41 - .L_40)
.L_40:
        /*07b4*/ 	.word	0x00000180
        /*07b8*/ 	.word	0x00000001
        /*07bc*/ 	.word	0x00000001


	//----- nvinfo : EIATTR_CRS_STACK_SIZE
	.align		4
.L_41:
        /*07c0*/ 	.byte	0x04, 0x1e
        /*07c2*/ 	.short	(.L_43 - .L_42)
.L_42:
        /*07c4*/ 	.word	0x00000000


	//----- nvinfo : EIATTR_CBANK_PARAM_SIZE
	.align		4
.L_43:
        /*07c8*/ 	.byte	0x03, 0x19
        /*07ca*/ 	.short	0x0470


	//----- nvinfo : EIATTR_PARAM_CBANK
	.align		4
        /*07cc*/ 	.byte	0x04, 0x0a
        /*07ce*/ 	.short	(.L_45 - .L_44)
	.align		4
.L_44:
        /*07d0*/ 	.word	index@(.nv.constant0._ZN7cutlass13device_kernelINS_4gemm6kernel13GemmUniversalIN4cute5tupleIJiiiiEEENS1_10collective13CollectiveMmaINS1_34MainloopSm90TmaGmmaWarpSpecializedILi11ENS5_IJNS4_1CILi1EEESB_SB_EEENS1_35KernelTmaWarpSpecializedCooperativeEEENS5_IJNSA_ILi512EEENSA_ILi112EEENSA_ILi32EEEEEEaNS5_IJlSB_lEEEaSJ_NS4_8TiledMMAINS4_8MMA_AtomIJNS4_4SM904GMMA26MMA_64x16x32_S32S8S8_SS_TNEEEENS4_6LayoutINS5_IJNSA_ILi2EEESB_SB_EEENS5_IJSB_NSA_ILi0EEEST_EEEEENS5_IJNS4_10UnderscoreESW_SW_EEEEENS4_13SM90_TMA_LOADENS4_14ComposedLayoutINS4_7SwizzleILi1ELi4ELi3EEENS4_18smem_ptr_flag_bitsILi8EEENSQ_INS5_IJNSA_ILi8EEESH_EEENS5_IJSH_SB_EEEEEEEvNS4_8identityESZ_S19_vS1A_EENS_8epilogue10collective6detail29Sm90TmaWarpSpecializedAdapterINS1D_15DefaultEpilogueIaSJ_SJ_NS1C_6thread17LinearCombinationIaLi1EiiLNS1H_9ScaleType4KindE0ELNS_15FloatRoundStyleE2EaEENS1_15EpilogueDefaultEEEEEvvEEEEvNT_6ParamsE)
        /*07d4*/ 	.short	0x0210
        /*07d6*/ 	.short	0x0470


	//----- nvinfo : EIATTR_SW_WAR
	.align		4
.L_45:
        /*07d8*/ 	.byte	0x04, 0x36
        /*07da*/ 	.short	(.L_47 - .L_46)
.L_46:
        /*07dc*/ 	.word	0x00000008
.L_47:


//--------------------- .nv.callgraph             --------------------------
	.section	.nv.callgraph,"",@"SHT_CUDA_CALLGRAPH"
	.align	4
	.sectionentsize	8
	.align		4
        /*0000*/ 	.word	0x00000000
	.align		4
        /*0004*/ 	.word	0xffffffff
	.align		4
        /*0008*/ 	.word	index@(_ZN7cutlass13device_kernelINS_4gemm6kernel13GemmUniversalIN4cute5tupleIJiiiiEEENS1_10collective13CollectiveMmaINS1_34MainloopSm90TmaGmmaWarpSpecializedILi11ENS5_IJNS4_1CILi1EEESB_SB_EEENS1_35KernelTmaWarpSpecializedCooperativeEEENS5_IJNSA_ILi512EEENSA_ILi112EEENSA_ILi32EEEEEEaNS5_IJlSB_lEEEaSJ_NS4_8TiledMMAINS4_8MMA_AtomIJNS4_4SM904GMMA26MMA_64x16x32_S32S8S8_SS_TNEEEENS4_6LayoutINS5_IJNSA_ILi2EEESB_SB_EEENS5_IJSB_NSA_ILi0EEEST_EEEEENS5_IJNS4_10UnderscoreESW_SW_EEEEENS4_13SM90_TMA_LOADENS4_14ComposedLayoutINS4_7SwizzleILi1ELi4ELi3EEENS4_18smem_ptr_flag_bitsILi8EEENSQ_INS5_IJNSA_ILi8EEESH_EEENS5_IJSH_SB_EEEEEEEvNS4_8identityESZ_S19_vS1A_EENS_8epilogue10collective6detail29Sm90TmaWarpSpecializedAdapterINS1D_15DefaultEpilogueIaSJ_SJ_NS1C_6thread17LinearCombinationIaLi1EiiLNS1H_9ScaleType4KindE0ELNS_15FloatRoundStyleE2EaEENS1_15EpilogueDefaultEEEEEvvEEEEvNT_6ParamsE)
	.align		4
        /*000c*/ 	.word	index@(__assertfail)
	.align		4
        /*0010*/ 	.word	0x00000000
	.align		4
        /*0014*/ 	.word	0xfffffffe
	.align		4
        /*0018*/ 	.word	0x00000000
	.align		4
        /*001c*/ 	.word	0xfffffffd
	.align		4
        /*0020*/ 	.word	0x00000000
	.align		4
        /*0024*/ 	.word	0xfffffffc


//--------------------- .nv.constant4             --------------------------
	.section	.nv.constant4,"a",@progbits
	.align	8
	.align		8
.nv.constant4:
        /*0000*/ 	.dword	__assertfail
	.align		8
        /*0008*/ 	.dword	__unnamed_1
	.align		8
        /*0010*/ 	.dword	_ZN39_INTERNAL_2b23ee4d_4_k_cu_4bb61582_74954cuda3std3__45__cpo5beginE
	.align		8
        /*0018*/ 	.dword	_ZN39_INTERNAL_2b23ee4d_4_k_cu_4bb61582_74954cuda3std3__45__cpo3endE
	.align		8
        /*0020*/ 	.dword	_ZN39_INTERNAL_2b23ee4d_4_k_cu_4bb61582_74954cuda3std3__45__cpo6cbeginE
	.align		8
        /*0028*/ 	.dword	_ZN39_INTERNAL_2b23ee4d_4_k_cu_4bb61582_74954cuda3std3__45__cpo4cendE
	.align		8
        /*0030*/ 	.dword	_ZN39_INTERNAL_2b23ee4d_4_k_cu_4bb61582_74954cuda3std3__441_GLOBAL__N__2b23ee4d_4_k_cu_4bb61582_74956ignoreE
	.align		8
        /*0038*/ 	.dword	_ZN39_INTERNAL_2b23ee4d_4_k_cu_4bb61582_74954cuda3std3__419piecewise_constructE
	.align		8
        /*0040*/ 	.dword	_ZN39_INTERNAL_2b23ee4d_4_k_cu_4bb61582_74954cuda3std3__48in_placeE
	.align		8
        /*0048*/ 	.dword	_ZN39_INTERNAL_2b23ee4d_4_k_cu_4bb61582_74954cuda3std6ranges3__45__cpo4swapE
	.align		8
        /*0050*/ 	.dword	_ZN39_INTERNAL_2b23ee4d_4_k_cu_4bb61582_74954cuda3std6ranges3__45__cpo9iter_moveE
	.align		8
        /*0058*/ 	.dword	_ZN39_INTERNAL_2b23ee4d_4_k_cu_4bb61582_74954cute7productE
	.align		8
        /*0060*/ 	.dword	_ZN39_INTERNAL_2b23ee4d_4_k_cu_4bb61582_74954cute1_E
	.align		8
        /*0068*/ 	.dword	$str$22
	.align		8
        /*0070*/ 	.dword	$str$23


//--------------------- .text._ZN7cutlass13device_kernelINS_4gemm6kernel13GemmUniversalIN4cute5tupleIJiiiiEEENS1_10collective13CollectiveMmaINS1_34MainloopSm90TmaGmmaWarpSpecializedILi11ENS5_IJNS4_1CILi1EEESB_SB_EEENS1_35KernelTmaWarpSpecializedCooperativeEEENS5_IJNSA_ILi512EEENSA_ILi112EEENSA_ILi32EEEEEEaNS5_IJlSB_lEEEaSJ_NS4_8TiledMMAINS4_8MMA_AtomIJNS4_4SM904GMMA26MMA_64x16x32_S32S8S8_SS_TNEEEENS4_6LayoutINS5_IJNSA_ILi2EEESB_SB_EEENS5_IJSB_NSA_ILi0EEEST_EEEEENS5_IJNS4_10UnderscoreESW_SW_EEEEENS4_13SM90_TMA_LOADENS4_14ComposedLayoutINS4_7SwizzleILi1ELi4ELi3EEENS4_18smem_ptr_flag_bitsILi8EEENSQ_INS5_IJNSA_ILi8EEESH_EEENS5_IJSH_SB_EEEEEEEvNS4_8identityESZ_S19_vS1A_EENS_8epilogue10collective6detail29Sm90TmaWarpSpecializedAdapterINS1D_15DefaultEpilogueIaSJ_SJ_NS1C_6thread17LinearCombinationIaLi1EiiLNS1H_9ScaleType4KindE0ELNS_15FloatRoundStyleE2EaEENS1_15EpilogueDefaultEEEEEvvEEEEvNT_6ParamsE --------------------------
	.section	.text._ZN7cutlass13device_kernelINS_4gemm6kernel13GemmUniversalIN4cute5tupleIJiiiiEEENS1_10collective13CollectiveMmaINS1_34MainloopSm90TmaGmmaWarpSpecializedILi11ENS5_IJNS4_1CILi1EEESB_SB_EEENS1_35KernelTmaWarpSpecializedCooperativeEEENS5_IJNSA_ILi512EEENSA_ILi112EEENSA_ILi32EEEEEEaNS5_IJlSB_lEEEaSJ_NS4_8TiledMMAINS4_8MMA_AtomIJNS4_4SM904GMMA26MMA_64x16x32_S32S8S8_SS_TNEEEENS4_6LayoutINS5_IJNSA_ILi2EEESB_SB_EEENS5_IJSB_NSA_ILi0EEEST_EEEEENS5_IJNS4_10UnderscoreESW_SW_EEEEENS4_13SM90_TMA_LOADENS4_14ComposedLayoutINS4_7SwizzleILi1ELi4ELi3EEENS4_18smem_ptr_flag_bitsILi8EEENSQ_INS5_IJNSA_ILi8EEESH_EEENS5_IJSH_SB_EEEEEEEvNS4_8identityESZ_S19_vS1A_EENS_8epilogue10collective6detail29Sm90TmaWarpSpecializedAdapterINS1D_15DefaultEpilogueIaSJ_SJ_NS1C_6thread17LinearCombinationIaLi1EiiLNS1H_9ScaleType4KindE0ELNS_15FloatRoundStyleE2EaEENS1_15EpilogueDefaultEEEEEvvEEEEvNT_6ParamsE,"ax",@progbits
	.align	128
.text._ZN7cutlass13device_kernelINS_4gemm6kernel13GemmUniversalIN4cute5tupleIJiiiiEEENS1_10collective13CollectiveMmaINS1_34MainloopSm90TmaGmmaWarpSpecializedILi11ENS5_IJNS4_1CILi1EEESB_SB_EEENS1_35KernelTmaWarpSpecializedCooperativeEEENS5_IJNSA_ILi512EEENSA_ILi112EEENSA_ILi32EEEEEEaNS5_IJlSB_lEEEaSJ_NS4_8TiledMMAINS4_8MMA_AtomIJNS4_4SM904GMMA26MMA_64x16x32_S32S8S8_SS_TNEEEENS4_6LayoutINS5_IJNSA_ILi2EEESB_SB_EEENS5_IJSB_NSA_ILi0EEEST_EEEEENS5_IJNS4_10UnderscoreESW_SW_EEEEENS4_13SM90_TMA_LOADENS4_14ComposedLayoutINS4_7SwizzleILi1ELi4ELi3EEENS4_18smem_ptr_flag_bitsILi8EEENSQ_INS5_IJNSA_ILi8EEESH_EEENS5_IJSH_SB_EEEEEEEvNS4_8identityESZ_S19_vS1A_EENS_8epilogue10collective6detail29Sm90TmaWarpSpecializedAdapterINS1D_15DefaultEpilogueIaSJ_SJ_NS1C_6thread17LinearCombinationIaLi1EiiLNS1H_9ScaleType4KindE0ELNS_15FloatRoundStyleE2EaEENS1_15EpilogueDefaultEEEEEvvEEEEvNT_6ParamsE:
        .type           _ZN7cutlass13device_kernelINS_4gemm6kernel13GemmUniversalIN4cute5tupleIJiiiiEEENS1_10collective13CollectiveMmaINS1_34MainloopSm90TmaGmmaWarpSpecializedILi11ENS5_IJNS4_1CILi1EEESB_SB_EEENS1_35KernelTmaWarpSpecializedCooperativeEEENS5_IJNSA_ILi512EEENSA_ILi112EEENSA_ILi32EEEEEEaNS5_IJlSB_lEEEaSJ_NS4_8TiledMMAINS4_8MMA_AtomIJNS4_4SM904GMMA26MMA_64x16x32_S32S8S8_SS_TNEEEENS4_6LayoutINS5_IJNSA_ILi2EEESB_SB_EEENS5_IJSB_NSA_ILi0EEEST_EEEEENS5_IJNS4_10UnderscoreESW_SW_EEEEENS4_13SM90_TMA_LOADENS4_14ComposedLayoutINS4_7SwizzleILi1ELi4ELi3EEENS4_18smem_ptr_flag_bitsILi8EEENSQ_INS5_IJNSA_ILi8EEESH_EEENS5_IJSH_SB_EEEEEEEvNS4_8identityESZ_S19_vS1A_EENS_8epilogue10collective6detail29Sm90TmaWarpSpecializedAdapterINS1D_15DefaultEpilogueIaSJ_SJ_NS1C_6thread17LinearCombinationIaLi1EiiLNS1H_9ScaleType4KindE0ELNS_15FloatRoundStyleE2EaEENS1_15EpilogueDefaultEEEEEvvEEEEvNT_6ParamsE,@function
        .size           _ZN7cutlass13device_kernelINS_4gemm6kernel13GemmUniversalIN4cute5tupleIJiiiiEEENS1_10collective13CollectiveMmaINS1_34MainloopSm90TmaGmmaWarpSpecializedILi11ENS5_IJNS4_1CILi1EEESB_SB_EEENS1_35KernelTmaWarpSpecializedCooperativeEEENS5_IJNSA_ILi512EEENSA_ILi112EEENSA_ILi32EEEEEEaNS5_IJlSB_lEEEaSJ_NS4_8TiledMMAINS4_8MMA_AtomIJNS4_4SM904GMMA26MMA_64x16x32_S32S8S8_SS_TNEEEENS4_6LayoutINS5_IJNSA_ILi2EEESB_SB_EEENS5_IJSB_NSA_ILi0EEEST_EEEEENS5_IJNS4_10UnderscoreESW_SW_EEEEENS4_13SM90_TMA_LOADENS4_14ComposedLayoutINS4_7SwizzleILi1ELi4ELi3EEENS4_18smem_ptr_flag_bitsILi8EEENSQ_INS5_IJNSA_ILi8EEESH_EEENS5_IJSH_SB_EEEEEEEvNS4_8identityESZ_S19_vS1A_EENS_8epilogue10collective6detail29Sm90TmaWarpSpecializedAdapterINS1D_15DefaultEpilogueIaSJ_SJ_NS1C_6thread17LinearCombinationIaLi1EiiLNS1H_9ScaleType4KindE0ELNS_15FloatRoundStyleE2EaEENS1_15EpilogueDefaultEEEEEvvEEEEvNT_6ParamsE,(.L_x_149 - _ZN7cutlass13device_kernelINS_4gemm6kernel13GemmUniversalIN4cute5tupleIJiiiiEEENS1_10collective13CollectiveMmaINS1_34MainloopSm90TmaGmmaWarpSpecializedILi11ENS5_IJNS4_1CILi1EEESB_SB_EEENS1_35KernelTmaWarpSpecializedCooperativeEEENS5_IJNSA_ILi512EEENSA_ILi112EEENSA_ILi32EEEEEEaNS5_IJlSB_lEEEaSJ_NS4_8TiledMMAINS4_8MMA_AtomIJNS4_4SM904GMMA26MMA_64x16x32_S32S8S8_SS_TNEEEENS4_6LayoutINS5_IJNSA_ILi2EEESB_SB_EEENS5_IJSB_NSA_ILi0EEEST_EEEEENS5_IJNS4_10UnderscoreESW_SW_EEEEENS4_13SM90_TMA_LOADENS4_14ComposedLayoutINS4_7SwizzleILi1ELi4ELi3EEENS4_18smem_ptr_flag_bitsILi8EEENSQ_INS5_IJNSA_ILi8EEESH_EEENS5_IJSH_SB_EEEEEEEvNS4_8identityESZ_S19_vS1A_EENS_8epilogue10collective6detail29Sm90TmaWarpSpecializedAdapterINS1D_15DefaultEpilogueIaSJ_SJ_NS1C_6thread17LinearCombinationIaLi1EiiLNS1H_9ScaleType4KindE0ELNS_15FloatRoundStyleE2EaEENS1_15EpilogueDefaultEEEEEvvEEEEvNT_6ParamsE)
        .other          _ZN7cutlass13device_kernelINS_4gemm6kernel13GemmUniversalIN4cute5tupleIJiiiiEEENS1_10collective13CollectiveMmaINS1_34MainloopSm90TmaGmmaWarpSpecializedILi11ENS5_IJNS4_1CILi1EEESB_SB_EEENS1_35KernelTmaWarpSpecializedCooperativeEEENS5_IJNSA_ILi512EEENSA_ILi112EEENSA_ILi32EEEEEEaNS5_IJlSB_lEEEaSJ_NS4_8TiledMMAINS4_8MMA_AtomIJNS4_4SM904GMMA26MMA_64x16x32_S32S8S8_SS_TNEEEENS4_6LayoutINS5_IJNSA_ILi2EEESB_SB_EEENS5_IJSB_NSA_ILi0EEEST_EEEEENS5_IJNS4_10UnderscoreESW_SW_EEEEENS4_13SM90_TMA_LOADENS4_14ComposedLayoutINS4_7SwizzleILi1ELi4ELi3EEENS4_18smem_ptr_flag_bitsILi8EEENSQ_INS5_IJNSA_ILi8EEESH_EEENS5_IJSH_SB_EEEEEEEvNS4_8identityESZ_S19_vS1A_EENS_8epilogue10collective6detail29Sm90TmaWarpSpecializedAdapterINS1D_15DefaultEpilogueIaSJ_SJ_NS1C_6thread17LinearCombinationIaLi1EiiLNS1H_9ScaleType4KindE0ELNS_15FloatRoundStyleE2EaEENS1_15EpilogueDefaultEEEEEvvEEEEvNT_6ParamsE,@"STO_CUDA_ENTRY STV_DEFAULT"
_ZN7cutlass13device_kernelINS_4gemm6kernel13GemmUniversalIN4cute5tupleIJiiiiEEENS1_10collective13CollectiveMmaINS1_34MainloopSm90TmaGmmaWarpSpecializedILi11ENS5_IJNS4_1CILi1EEESB_SB_EEENS1_35KernelTmaWarpSpecializedCooperativeEEENS5_IJNSA_ILi512EEENSA_ILi112EEENSA_ILi32EEEEEEaNS5_IJlSB_lEEEaSJ_NS4_8TiledMMAINS4_8MMA_AtomIJNS4_4SM904GMMA26MMA_64x16x32_S32S8S8_SS_TNEEEENS4_6LayoutINS5_IJNSA_ILi2EEESB_SB_EEENS5_IJSB_NSA_ILi0EEEST_EEEEENS5_IJNS4_10UnderscoreESW_SW_EEEEENS4_13SM90_TMA_LOADENS4_14ComposedLayoutINS4_7SwizzleILi1ELi4ELi3EEENS4_18smem_ptr_flag_bitsILi8EEENSQ_INS5_IJNSA_ILi8EEESH_EEENS5_IJSH_SB_EEEEEEEvNS4_8identityESZ_S19_vS1A_EENS_8epilogue10collective6detail29Sm90TmaWarpSpecializedAdapterINS1D_15DefaultEpilogueIaSJ_SJ_NS1C_6thread17LinearCombinationIaLi1EiiLNS1H_9ScaleType4KindE0ELNS_15FloatRoundStyleE2EaEENS1_15EpilogueDefaultEEEEEvvEEEEvNT_6ParamsE:
[----:B------:R-:W0:Y:S02]  /*0000*/  LDC R1, c[0x0][0x28] ;  /* 0x00000a00ff017b82 */ /* 0x000e240000000800 */
[----:B0-----:R-:W-:Y:S01]  /*0010*/  VIADD R1, R1, 0xffffff88 ;  /* 0xffffff8801017836 */ /* 0x001fe20000000000 */
[----:B------:R-:W0:Y:S01]  /*0020*/  S2R R2, SR_TID.X ;  /* 0x0000000000027919 */ /* 0x000e220000002100 */
[----:B------:R-:W-:Y:S01]  /*0030*/  ELECT P0, URZ, PT ;  /* 0x00000000003f782f */ /* 0x000fe20003800000 */
[----:B------:R-:W-:Y:S01]  /*0040*/  BSSY B0, `(.L_x_0) ;  /* 0x0000015000007945 */ /* 0x000fe20003800000 */
[--C-:B0-----:R-:W-:Y:S02]  /*0050*/  SHF.R.U32.HI R0, RZ, 0x5, R2.reuse ;  /* 0x00000005ff007819 */ /* 0x101fe40000011602 */
[----:B------:R-:W-:-:S03]  /*0060*/  SHF.R.U32.HI R2, RZ, 0x7, R2 ;  /* 0x00000007ff027819 */ /* 0x000fc60000011602 */
[----:B------:R-:W0:Y:S04]  /*0070*/  SHFL.IDX PT, R3, R0, RZ, 0x1f ;  /* 0x00001fff00037589 */ /* 0x000e2800000e0000 */
[----:B------:R-:W1:Y:S01]  /*0080*/  SHFL.IDX PT, R2, R2, RZ, 0x1f ;  /* 0x00001fff02027589 */ /* 0x000e6200000e0000 */
[----:B0-----:R-:W-:Y:S02]  /*0090*/  R2UR UR10, R3 ;  /* 0x00000000030a72ca */ /* 0x001fe400000e0000 */
[----:B-1----:R-:W-:-:S11]  /*00a0*/  R2UR UR5, R2 ;  /* 0x00000000020572ca */ /* 0x002fd600000e0000 */
[----:B------:R-:W-:Y:S02]  /*00b0*/  USHF.R.S32.HI UR4, URZ, 0x1f, UR10 ;  /* 0x0000001f3f047899 */ /* 0x000fe4000801140a */
[----:B------:R-:W-:Y:S02]  /*00c0*/  ISETP.NE.OR P0, PT, RZ, UR10, !P0 ;  /* 0x0000000aff007c0c */ /* 0x000fe4000c705670 */
[----:B------:R-:W-:-:S04]  /*00d0*/  ULEA.HI UR4, UR4, UR10, URZ, 0x2 ;  /* 0x0000000a04047291 */ /* 0x000fc8000f8f103f */
[----:B------:R-:W-:-:S04]  /*00e0*/  ULOP3.LUT UR4, UR4, 0xfffffffc, URZ, 0xc0, !UPT ;  /* 0xfffffffc04047892 */ /* 0x000fc8000f8ec03f */
[----:B------:R-:W-:-:S03]  /*00f0*/  UIADD3 UR10, UR10, -UR4, URZ ;  /* 0x800000040a0a7290 */ /* 0x000fc6000fffe03f */
[----:B------:R-:W-:Y:S09]  /*0100*/  @P0 BRA `(.L_x_1) ;  /* 0x0000000000200947 */ /* 0x000ff20003800000 */
[----:B------:R-:W-:Y:S02]  /*0110*/  ULDC.64 UR6, c[0x0][0x198] ;  /* 0x0000660000067ab9 */ /* 0x000fe40000000a00 */
[----:B------:R-:W-:Y:S02]  /*0120*/  UIADD3 UR8, UP0, UR6, 0xf0, URZ ;  /* 0x000000f006087890 */ /* 0x000fe4000ff1e03f */
[----:B------:R-:W-:Y:S02]  /*0130*/  UIADD3 UR6, UP1, UR6, 0x1f0, URZ ;  /* 0x000001f006067890 */ /* 0x000fe4000ff3e03f */
[----:B------:R-:W-:Y:S02]  /*0140*/  UIADD3.X UR9, URZ, UR7, URZ, UP0, !UPT ;  /* 0x000000073f097290 */ /* 0x000fe400087fe43f */
[----:B------:R-:W-:-:S07]  /*0150*/  UIADD3.X UR7, URZ, UR7, URZ, UP1, !UPT ;  /* 0x000000073f077290 */ /* 0x000fce0008ffe43f */
[----:B------:R0:W-:Y:S02]  /*0160*/  UTMACCTL.PF [UR8] ;  /* 0x00000000080079b9 */ /* 0x0001e40008040000 */
[----:B------:R0:W-:Y:S02]  /*0170*/  UTMACCTL.PF [UR6] ;  /* 0x00000000060079b9 */ /* 0x0001e40008040000 */
[----:B0-----:R-:W-:Y:S01]  /*0180*/  NOP ;  /* 0x0000000000007918 */ /* 0x001fe20000000000 */
.L_x_1:
[----:B------:R-:W-:Y:S05]  /*0190*/  BSYNC B0 ;  /* 0x0000000000007941 */ /* 0x000fea0003800000 */
.L_x_0:
[----:B------:R-:W0:Y:S01]  /*01a0*/  SHFL.IDX PT, R2, R0, RZ, 0x1f ;  /* 0x00001fff00027589 */ /* 0x000e2200000e0000 */
[----:B------:R-:W-:Y:S01]  /*01b0*/  UISETP.NE.AND UP0, UPT, UR10, 0x3, UPT ;  /* 0x000000030a00788c */ /* 0x000fe2000bf05270 */
[----:B------:R-:W-:Y:S01]  /*01c0*/  ISETP.NE.AND P1, PT, RZ, UR5, PT ;  /* 0x00000005ff007c0c */ /* 0x000fe2000bf25270 */
[----:B------:R-:W-:Y:S02]  /*01d0*/  UIADD3 UR18, UR5, -0x1, URZ ;  /* 0xffffffff05127890 */ /* 0x000fe4000fffe03f */
[----:B------:R-:W-:Y:S02]  /*01e0*/  UISETP.EQ.OR UP0, UPT, UR10, URZ, !UP0 ;  /* 0x0000003f0a00728c */ /* 0x000fe4000c702670 */
[----:B------:R-:W-:Y:S02]  /*01f0*/  UISETP.GE.U32.AND UP1, UPT, UR18, 0x2, UPT ;  /* 0x000000021200788c */ /* 0x000fe4000bf26070 */
[----:B------:R-:W-:-:S04]  /*0200*/  UISETP.EQ.AND UP0, UPT, UR5, URZ, UP0 ;  /* 0x0000003f0500728c */ /* 0x000fc80008702270 */
[----:B------:R-:W-:-:S04]  /*0210*/  USEL UR36, URZ, 0x1, !UP0 ;  /* 0x000000013f247887 */ /* 0x000fc8000c000000 */
[----:B------:R-:W-:Y:S01]  /*0220*/  USEL UR36, UR36, 0x2, UP1 ;  /* 0x0000000224247887 */ /* 0x000fe20008800000 */
[----:B0-----:R-:W-:-:S13]  /*0230*/  ISETP.NE.AND P0, PT, R2, RZ, PT ;  /* 0x000000ff0200720c */ /* 0x001fda0003f05270 */
[----:B------:R-:W-:Y:S05]  /*0240*/  @P0 BRA `(.L_x_2) ;  /* 0x00000000009c0947 */ /* 0x000fea0003800000 */
[----:B------:R-:W-:Y:S01]  /*0250*/  ELECT P0, URZ, PT ;  /* 0x00000000003f782f */ /* 0x000fe20003800000 */
[----:B------:R-:W-:-:S12]  /*0260*/  BSSY B0, `(.L_x_2) ;  /* 0x0000025000007945 */ /* 0x000fd80003800000 */
[----:B------:R-:W-:Y:S05]  /*0270*/  @!P0 BRA `(.L_x_3) ;  /* 0x00000000008c8947 */ /* 0x000fea0003800000 */
[----:B------:R-:W0:Y:S01]  /*0280*/  S2UR UR8, SR_CgaCtaId ;  /* 0x00000000000879c3 */ /* 0x000e220000008800 */
[----:B------:R-:W-:Y:S01]  /*0290*/  UMOV UR4, 0x400 ;  /* 0x0000040000047882 */ /* 0x000fe20000000000 */
[----:B------:R-:W-:Y:S01]  /*02a0*/  UMOV UR5, 0x1 ;  /* 0x0000000100057882 */ /* 0x000fe20000000000 */
[----:B------:R-:W-:Y:S02]  /*02b0*/  UMOV UR6, 0x100 ;  /* 0x0000010000067882 */ /* 0x000fe40000000000 */
[----:B------:R-:W-:-:S04]  /*02c0*/  UIADD3 UR6, -UR6, 0x100000, URZ ;  /* 0x0010000006067890 */ /* 0x000fc8000fffe13f */
[----:B------:R-:W-:Y:S02]  /*02d0*/  USHF.L.U32 UR7, UR6, 0xb, URZ ;  /* 0x0000000b06077899 */ /* 0x000fe4000800063f */
[----:B------:R-:W-:Y:S02]  /*02e0*/  USHF.L.U32 UR6, UR6, 0x1, URZ ;  /* 0x0000000106067899 */ /* 0x000fe4000800063f */
[----:B0-----:R-:W-:Y:S02]  /*02f0*/  ULEA UR8, UR8, UR4, 0x18 ;  /* 0x0000000408087291 */ /* 0x001fe4000f8ec03f */
[----:B------:R-:W-:-:S04]  /*0300*/  UIADD3 UR4, -UR5, 0x100000, URZ ;  /* 0x0010000005047890 */ /* 0x000fc8000fffe13f */
[----:B------:R-:W-:Y:S02]  /*0310*/  USHF.L.U32 UR5, UR4, 0xb, URZ ;  /* 0x0000000b04057899 */ /* 0x000fe4000800063f */
[----:B------:R-:W-:Y:S01]  /*0320*/  USHF.L.U32 UR4, UR4, 0x1, URZ ;  /* 0x0000000104047899 */ /* 0x000fe2000800063f */
[----:B------:R-:W0:Y:S11]  /*0330*/  FENCE.VIEW.ASYNC.S ;  /* 0x00000000000073c6 */ /* 0x000e360000000000 */
[----:B0-----:R0:W1:Y:S01]  /*0340*/  SYNCS.EXCH.64 URZ, [UR8], UR4 ;  /* 0x00000004083f75b2 */ /* 0x0010620008000100 */
[----:B------:R0:W2:Y:S01]  /*0350*/  SYNCS.EXCH.64 URZ, [UR8+0x58], UR6 ;  /* 0x00005806083f75b2 */ /* 0x0000a20008000100 */
[----:B------:R0:W3:Y:S01]  /*0360*/  SYNCS.EXCH.64 URZ, [UR8+0x8], UR4 ;  /* 0x00000804083f75b2 */ /* 0x0000e20008000100 */
[----:B------:R0:W4:Y:S01]  /*0370*/  SYNCS.EXCH.64 URZ, [UR8+0x60], UR6 ;  /* 0x00006006083f75b2 */ /* 0x0001220008000100 */
[----:B------:R0:W0:Y:S01]  /*0380*/  SYNCS.EXCH.64 URZ, [UR8+0x10], UR4 ;  /* 0x00001004083f75b2 */ /* 0x0000220008000100 */
        /* <DEDUP_REMOVED lines=17> */
[----:B------:R-:W-:Y:S01]  /*04a0*/  NOP ;  /* 0x0000000000007918 */ /* 0x000fe20000000000 */
.L_x_3:
[----:B0-----:R-:W-:Y:S05]  /*04b0*/  BSYNC B0 ;  /* 0x0000000000007941 */ /* 0x001fea0003800000 */
.L_x_2:
[----:B------:R-:W0:Y:S01]  /*04c0*/  SHFL.IDX PT, R0, R0, RZ, 0x1f ;  /* 0x00001fff00007589 */ /* 0x000e2200000e0000 */
[----:B------:R-:W-:Y:S01]  /*04d0*/  ELECT P0, URZ, PT ;  /* 0x00000000003f782f */ /* 0x000fe20003800000 */
[----:B------:R-:W5:Y:S01]  /*04e0*/  S2UR UR17, SR_CTAID.Y ;  /* 0x00000000001179c3 */ /* 0x000f620000002600 */
[----:B------:R-:W-:Y:S01]  /*04f0*/  ULDC UR5, c[0x0][0x65c] ;  /* 0x0001970000057ab9 */ /* 0x000fe20000000800 */
[----:B------:R-:W-:Y:S01]  /*0500*/  UMOV UR12, 0x20 ;  /* 0x00000020000c7882 */ /* 0x000fe20000000000 */
[----:B------:R-:W-:Y:S01]  /*0510*/  UISETP.NE.AND UP2, UPT, UR5, 0x1, UPT ;  /* 0x000000010500788c */ /* 0x000fe2000bf45270 */
[----:B------:R-:W-:Y:S01]  /*0520*/  NOP ;  /* 0x0000000000007918 */ /* 0x000fe20000000000 */
[----:B------:R-:W-:Y:S02]  /*0530*/  NOP ;  /* 0x0000000000007918 */ /* 0x000fe40000000000 */
[----:B------:R-:W-:Y:S01]  /*0540*/  UP2UR UR37, UPR, URZ, 0x4 ;  /* 0x000000043f257883 */ /* 0x000fe20008000000 */
[----:B------:R-:W1:Y:S01]  /*0550*/  S2UR UR4, SR_CTAID.X ;  /* 0x00000000000479c3 */ /* 0x000e620000002500 */
[----:B------:R-:W-:-:S02]  /*0560*/  PLOP3.LUT P3, PT, PT, PT, UP2, 0x80, 0x0 ;  /* 0x000000000000781c */ /* 0x000fc40003f6f028 */
[----:B------:R-:W-:Y:S02]  /*0570*/  PLOP3.LUT P2, PT, PT, PT, UP2, 0x80, 0x0 ;  /* 0x000000000000781c */ /* 0x000fe40003f4f028 */
[----:B------:R-:W-:Y:S01]  /*0580*/  PLOP3.LUT P4, PT, PT, PT, UP2, 0x80, 0x0 ;  /* 0x000000000000781c */ /* 0x000fe20003f8f028 */
[----:B------:R-:W-:Y:S01]  /*0590*/  @UP2 ULDC UR14, c[0x0][0x10] ;  /* 0x00000400000e2ab9 */ /* 0x000fe20000000800 */
[----:B------:R-:W-:Y:S01]  /*05a0*/  @UP2 UMOV UR9, URZ ;  /* 0x0000003f00092c82 */ /* 0x000fe20008000000 */
[----:B------:R-:W-:Y:S01]  /*05b0*/  @!UP2 ULDC UR11, c[0x0][0xc] ;  /* 0x00000300000baab9 */ /* 0x000fe20000000800 */
[----:B0-----:R-:W-:Y:S01]  /*05c0*/  ISETP.NE.OR P0, PT, R0, RZ, !P0 ;  /* 0x000000ff0000720c */ /* 0x001fe20004705670 */
[----:B-----5:R-:W-:Y:S02]  /*05d0*/  @UP2 UMOV UR7, UR17 ;  /* 0x0000001100072c82 */ /* 0x020fe40008000000 */
[----:B------:R-:W-:Y:S01]  /*05e0*/  @UP2 UMOV UR8, UR7 ;  /* 0x0000000700082c82 */ /* 0x000fe20008000000 */
[----:B------:R-:W-:Y:S01]  /*05f0*/  @!UP2 UMOV UR7, UR17 ;  /* 0x000000110007ac82 */ /* 0x000fe20008000000 */
[----:B-1----:R-:W-:-:S08]  /*0600*/  @UP2 UIMAD.WIDE.U32 UR14, UR4, UR14, UR8 ;  /* 0x0000000e040e22a5 */ /* 0x002fd0000f8e0008 */
[----:B------:R-:W-:Y:S01]  /*0610*/  VOTEU.ALL UP0, P0 ;  /* 0x00000000003f7886 */ /* 0x000fe20000000000 */
[----:B------:R-:W-:Y:S01]  /*0620*/  VOTEU.ALL UP1, P0 ;  /* 0x00000000003f7886 */ /* 0x000fe20000020000 */
[----:B------:R-:W-:-:S03]  /*0630*/  IMAD.U32 R2, RZ, RZ, UR14 ;  /* 0x0000000eff027e24 */ /* 0x000fc6000f8e00ff */
[----:B------:R-:W0:Y:S01]  /*0640*/  @!UP0 S2UR UR6, SR_CgaCtaId ;  /* 0x00000000000689c3 */ /* 0x000e220000008800 */
[----:B------:R-:W-:Y:S01]  /*0650*/  @!UP0 UMOV UR5, 0x400 ;  /* 0x0000040000058882 */ /* 0x000fe20000000000 */
[----:B------:R-:W-:-:S04]  /*0660*/  @!UP0 UIADD3 UR12, -UR12, 0x100000, URZ ;  /* 0x001000000c0c8890 */ /* 0x000fc8000fffe13f */
[----:B------:R-:W-:Y:S02]  /*0670*/  @!UP0 USHF.L.U32 UR13, UR12, 0xb, URZ ;  /* 0x0000000b0c0d8899 */ /* 0x000fe4000800063f */
[----:B------:R-:W-:Y:S01]  /*0680*/  @!UP0 USHF.L.U32 UR12, UR12, 0x1, URZ ;  /* 0x000000010c0c8899 */ /* 0x000fe2000800063f */
[----:B------:R-:W-:Y:S01]  /*0690*/  IMAD.U32 R3, RZ, RZ, UR15 ;  /* 0x0000000fff037e24 */ /* 0x000fe2000f8e00ff */
[----:B0-----:R-:W-:Y:S01]  /*06a0*/  @!UP0 ULEA UR16, UR6, UR5, 0x18 ;  /* 0x0000000506108291 */ /* 0x001fe2000f8ec03f */
[----:B------:R-:W-:Y:S01]  /*06b0*/  VOTEU.ALL UP0, P0 ;  /* 0x00000000003f7886 */ /* 0x000fe20000000000 */
[----:B------:R-:W-:Y:S01]  /*06c0*/  PLOP3.LUT P0, PT, PT, PT, UP2, 0x80, 0x0 ;  /* 0x000000000000781c */ /* 0x000fe20003f0f028 */
[----:B------:R-:W-:Y:S01]  /*06d0*/  UMOV UR5, URZ ;  /* 0x0000003f00057c82 */ /* 0x000fe20008000000 */
[----:B------:R-:W-:Y:S01]  /*06e0*/  @UP2 UMOV UR6, URZ ;  /* 0x0000003f00062c82 */ /* 0x000fe20008000000 */
[----:B------:R-:W-:Y:S02]  /*06f0*/  @!UP2 UIMAD.WIDE.U32 UR8, UR11, UR7, UR4 ;  /* 0x000000070b08a2a5 */ /* 0x000fe4000f8e0004 */
[----:B------:R-:W-:Y:S01]  /*0700*/  @UP2 UIADD3 UR6, UR15, UR6, URZ ;  /* 0x000000060f062290 */ /* 0x000fe2000fffe03f */
[----:B------:R-:W0:Y:S04]  /*0710*/  FENCE.VIEW.ASYNC.S ;  /* 0x00000000000073c6 */ /* 0x000e280000000000 */
[----:B0-----:R0:W2:Y:S01]  /*0720*/  @!UP0 SYNCS.EXCH.64 URZ, [UR16+0xc0], UR12 ;  /* 0x0000c00c103f85b2 */ /* 0x0010a20008000100 */
[----:B------:R-:W-:-:S02]  /*0730*/  IMAD.U32 R5, RZ, RZ, UR9 ;  /* 0x00000009ff057e24 */ /* 0x000fc4000f8e00ff */
[----:B------:R-:W-:Y:S02]  /*0740*/  @P2 IMAD.U32 R19, RZ, RZ, UR6 ;  /* 0x00000006ff132e24 */ /* 0x000fe4000f8e00ff */
[----:B------:R-:W-:Y:S02]  /*0750*/  @P0 IMAD.MOV.U32 R6, RZ, RZ, R2 ;  /* 0x000000ffff060224 */ /* 0x000fe400078e0002 */
[----:B------:R-:W-:Y:S02]  /*0760*/  IMAD.U32 R2, RZ, RZ, UR8 ;  /* 0x00000008ff027e24 */ /* 0x000fe4000f8e00ff */
[----:B------:R-:W-:Y:S02]  /*0770*/  IMAD.U32 R3, RZ, RZ, UR9 ;  /* 0x00000009ff037e24 */ /* 0x000fe4000f8e00ff */
[----:B------:R-:W-:Y:S02]  /*0780*/  @!P3 IMAD.MOV.U32 R6, RZ, RZ, R2 ;  /* 0x000000ffff06b224 */ /* 0x000fe400078e0002 */
[----:B------:R-:W-:-:S02]  /*0790*/  IMAD.U32 R4, RZ, RZ, UR8 ;  /* 0x00000008ff047e24 */ /* 0x000fc4000f8e00ff */
[----:B------:R-:W-:Y:S01]  /*07a0*/  @!P4 IMAD.MOV.U32 R19, RZ, RZ, R5 ;  /* 0x000000ffff13c224 */ /* 0x000fe200078e0005 */
[----:B------:R0:W-:Y:S01]  /*07b0*/  STL [R1+0x50], R6 ;  /* 0x0000500601007387 */ /* 0x0001e20000100800 */
[----:B------:R0:W2:Y:S01]  /*07c0*/  @!UP1 SYNCS.EXCH.64 URZ, [UR16+0xc8], UR12 ;  /* 0x0000c80c103f95b2 */ /* 0x0000a20008000100 */
[----:B------:R-:W-:Y:S01]  /*07d0*/  NOP ;  /* 0x0000000000007918 */ /* 0x000fe20000000000 */
[----:B--234-:R-:W-:Y:S06]  /*07e0*/  BAR.SYNC.DEFER_BLOCKING 0x0 ;  /* 0x0000000000007b1d */ /* 0x01cfec0000010000 */
[----:B------:R-:W-:Y:S05]  /*07f0*/  @!P1 BRA `(.L_x_4) ;  /* 0x000000ec00e89947 */ /* 0x000fea0003800000 */
[----:B------:R-:W-:-:S06]  /*0800*/  UISETP.GT.U32.AND UP0, UPT, UR18, 0x1, UPT ;  /* 0x000000011200788c */ /* 0x000fcc000bf04070 */
[----:B------:R-:W-:-:S13]  /*0810*/  PLOP3.LUT P0, PT, PT, PT, UP0, 0x80, 0x0 ;  /* 0x000000000000781c */ /* 0x000fda0003f0f008 */
[----:B0-----:R-:W-:Y:S05]  /*0820*/  @P0 EXIT ;  /* 0x000000000000094d */ /* 0x001fea0003800000 */
[----:B------:R-:W-:Y:S01]  /*0830*/  ULDC.64 UR8, c[0x0][0x650] ;  /* 0x0001940000087ab9 */ /* 0x000fe20000000a00 */
[----:B------:R-:W-:Y:S01]  /*0840*/  UMOV UR49, 0xffffffff ;  /* 0xffffffff00317882 */ /* 0x000fe20000000000 */
[----:B------:R-:W-:Y:S01]  /*0850*/  ISETP.GE.U32.AND P0, PT, R6, UR8, PT ;  /* 0x0000000806007c0c */ /* 0x000fe2000bf06070 */
[----:B------:R-:W-:Y:S01]  /*0860*/  UMOV UR48, 0xffffffff ;  /* 0xffffffff00307882 */ /* 0x000fe20000000000 */
[----:B------:R-:W-:Y:S01]  /*0870*/  UMOV UR47, 0xffffffff ;  /* 0xffffffff002f7882 */ /* 0x000fe20000000000 */
[----:B------:R-:W-:Y:S02]  /*0880*/  PRMT R0, RZ, 0x7610, R0 ;  /* 0x00007610ff007816 */ /* 0x000fe40000000000 */
[----:B------:R-:W-:-:S13]  /*0890*/  ISETP.GE.U32.AND.EX P0, PT, R19, UR9, PT, P0 ;  /* 0x0000000913007c0c */ /* 0x000fda000bf06100 */
[----:B------:R-:W-:Y:S05]  /*08a0*/  @P0 BRA `(.L_x_5) ;  /* 0x0000000400800947 */ /* 0x000fea0003800000 */
[----:B------:R-:W-:Y:S01]  /*08b0*/  I2FP.F32.U32 R0, UR4 ;  /* 0x0000000400007c45 */ /* 0x000fe20008201000 */
[----:B------:R-:W-:Y:S01]  /*08c0*/  ULDC.64 UR16, c[0x0][0x628] ;  /* 0x00018a0000107ab9 */ /* 0x000fe20000000a00 */
[----:B------:R-:W-:Y:S01]  /*08d0*/  ULDC UR6, c[0x0][0x150] ;  /* 0x0000540000067ab9 */ /* 0x000fe20000000800 */
[----:B------:R-:W-:Y:S01]  /*08e0*/  ISETP.NE.U32.AND P0, PT, RZ, UR16, PT ;  /* 0x00000010ff007c0c */ /* 0x000fe2000bf05070 */
[----:B------:R-:W-:Y:S01]  /*08f0*/  ULDC UR15, c[0x0][0x630] ;  /* 0x00018c00000f7ab9 */ /* 0x000fe20000000800 */
[----:B------:R-:W-:Y:S01]  /*0900*/  FMUL R0, R0, UR6 ;  /* 0x0000000600007c20 */ /* 0x000fe20008400000 */
[----:B------:R-:W-:Y:S01]  /*0910*/  R2UR UR18, R6 ;  /* 0x00000000061272ca */ /* 0x000fe200000e0000 */
[----:B------:R-:W-:Y:S01]  /*0920*/  ULDC UR20, c[0x0][0x154] ;  /* 0x0000550000147ab9 */ /* 0x000fe20000000800 */
[----:B------:R-:W-:Y:S01]  /*0930*/  ISETP.NE.AND.EX P0, PT, RZ, UR17, PT, P0 ;  /* 0x00000011ff007c0c */ /* 0x000fe2000bf05300 */
[----:B------:R0:W1:Y:S01]  /*0940*/  F2I.U32.TRUNC.NTZ R2, R0 ;  /* 0x0000000000027305 */ /* 0x000062000020f000 */
[----:B------:R-:W-:-:S02]  /*0950*/  R2UR UR19, R19 ;  /* 0x00000000131372ca */ /* 0x000fc400000e0000 */
[----:B------:R-:W-:Y:S02]  /*0960*/  R2UR UR8, R6 ;  /* 0x00000000060872ca */ /* 0x000fe400000e0000 */
[----:B------:R-:W-:-:S07]  /*0970*/  R2UR UR9, R19 ;  /* 0x00000000130972ca */ /* 0x000fce00000e0000 */
[----:B0-----:R-:W-:Y:S08]  /*0980*/  @!P0 BRA `(.L_x_6) ;  /* 0x0000000000308947 */ /* 0x001ff00003800000 */
[----:B------:R-:W-:Y:S01]  /*0990*/  R2UR UR8, R6 ;  /* 0x00000000060872ca */ /* 0x000fe200000e0000 */
[----:B------:R-:W-:Y:S01]  /*09a0*/  ULDC UR6, c[0x0][0x634] ;  /* 0x00018d0000067ab9 */ /* 0x000fe20000000800 */
[----:B------:R-:W-:-:S11]  /*09b0*/  R2UR UR14, R19 ;  /* 0x00000000130e72ca */ /* 0x000fd600000e0000 */
[----:B------:R-:W-:-:S04]  /*09c0*/  UIADD3 UR6, UP0, UR8, UR6, URZ ;  /* 0x0000000608067290 */ /* 0x000fc8000ff1e03f */
[----:B------:R-:W-:-:S04]  /*09d0*/  UIADD3.X UR14, URZ, UR14, URZ, UP0, !UPT ;  /* 0x0000000e3f0e7290 */ /* 0x000fc800087fe43f */
[----:B------:R-:W-:-:S04]  /*09e0*/  UIMAD.WIDE.U32 UR8, UR14, UR16, URZ ;  /* 0x000000100e0872a5 */ /* 0x000fc8000f8e003f */
[----:B------:R-:W-:Y:S02]  /*09f0*/  UIMAD.WIDE.U32 UR10, UP0, UR6, UR17, UR8 ;  /* 0x00000011060a72a5 */ /* 0x000fe4000f800008 */
[----:B------:R-:W-:Y:S02]  /*0a00*/  UIMAD.WIDE.U32 UR8, UR6, UR16, URZ ;  /* 0x00000010060872a5 */ /* 0x000fe4000f8e003f */
[----:B------:R-:W-:Y:S02]  /*0a10*/  UIADD3.X UR13, URZ, URZ, URZ, UP0, !UPT ;  /* 0x0000003f3f0d7290 */ /* 0x000fe400087fe43f */
[----:B------:R-:W-:Y:S01]  /*0a20*/  UIADD3 URZ, UP0, UR9, UR10, URZ ;  /* 0x0000000a093f7290 */ /* 0x000fe2000ff1e03f */
[----:B------:R-:W-:-:S03]  /*0a30*/  UMOV UR12, UR11 ;  /* 0x0000000b000c7c82 */ /* 0x000fc60008000000 */
[----:B------:R-:W-:-:S12]  /*0a40*/  UIMAD.WIDE.U32.X UR8, UR14, UR17, UR12, UP0 ;  /* 0x000000110e0872a5 */ /* 0x000fd800080e040c */
.L_x_6:
[----:B------:R-:W-:Y:S01]  /*0a50*/  USHF.R.U64 UR47, UR8, UR15, UR9 ;  /* 0x0000000f082f7299 */ /* 0x000fe20008001209 */
[----:B------:R-:W-:Y:S01]  /*0a60*/  I2FP.F32.U32 R0, UR7 ;  /* 0x0000000700007c45 */ /* 0x000fe20008201000 */
[----:B------:R-:W-:Y:S01]  /*0a70*/  USHF.R.U32.HI UR5, URZ, UR15, UR9 ;  /* 0x0000000f3f057299 */ /* 0x000fe20008011609 */
[----:B-1----:R-:W-:Y:S01]  /*0a80*/  R2UR UR12, R2 ;  /* 0x00000000020c72ca */ /* 0x002fe200000e0000 */
[----:B------:R-:W-:Y:S02]  /*0a90*/  UIADD3 UR6, UP0, URZ, -UR47, URZ ;  /* 0x8000002f3f067290 */ /* 0x000fe4000ff1e03f */
[----:B------:R-:W-:Y:S01]  /*0aa0*/  FMUL R0, R0, UR20 ;  /* 0x0000001400007c20 */ /* 0x000fe20008400000 */
[----:B------:R-:W-:Y:S01]  /*0ab0*/  ULDC.64 UR8, c[0x0][0x620] ;  /* 0x0001880000087ab9 */ /* 0x000fe20000000a00 */
[----:B------:R-:W-:Y:S01]  /*0ac0*/  UIADD3.X UR5, URZ, ~UR5, URZ, UP0, !UPT ;  /* 0x800000053f057290 */ /* 0x000fe200087fe43f */
[----:B------:R-:W-:Y:S01]  /*0ad0*/  UMOV UR10, UR18 ;  /* 0x00000012000a7c82 */ /* 0x000fe20008000000 */
[----:B------:R-:W-:-:S02]  /*0ae0*/  UMOV UR11, UR19 ;  /* 0x00000013000b7c82 */ /* 0x000fc40008000000 */
[----:B------:R-:W-:Y:S01]  /*0af0*/  UIMAD UR5, UR5, UR8, URZ ;  /* 0x00000008050572a4 */ /* 0x000fe2000f8e023f */
[----:B------:R-:W0:Y:S01]  /*0b00*/  F2I.U32.TRUNC.NTZ R0, R0 ;  /* 0x0000000000007305 */ /* 0x000e22000020f000 */
[----:B------:R-:W-:Y:S02]  /*0b10*/  UIMAD.WIDE.U32 UR10, UR6, UR8, UR10 ;  /* 0x00000008060a72a5 */ /* 0x000fe4000f8e000a */
[----:B------:R-:W-:Y:S01]  /*0b20*/  UIMAD UR6, UR6, UR9, UR5 ;  /* 0x00000009060672a4 */ /* 0x000fe2000f8e0205 */
[----:B------:R-:W-:Y:S01]  /*0b30*/  ULDC UR21, c[0x0][0x658] ;  /* 0x0001960000157ab9 */ /* 0x000fe20000000800 */
[----:B------:R-:W-:Y:S02]  /*0b40*/  UMOV UR19, 0xffffffff ;  /* 0xffffffff00137882 */ /* 0x000fe40000000000 */
[----:B------:R-:W-:Y:S01]  /*0b50*/  UIADD3 UR6, UR11, UR6, URZ ;  /* 0x000000060b067290 */ /* 0x000fe2000fffe03f */
[----:B------:R-:W-:Y:S01]  /*0b60*/  ULDC UR15, c[0x0][0x618] ;  /* 0x00018600000f7ab9 */ /* 0x000fe20000000800 */
[----:B------:R-:W-:Y:S01]  /*0b70*/  ULDC.64 UR8, c[0x0][0x640] ;  /* 0x0001900000087ab9 */ /* 0x000fe20000000a00 */
[----:B------:R-:W-:Y:S01]  /*0b80*/  USHF.L.U32 UR11, UR19, UR21, URZ ;  /* 0x00000015130b7299 */ /* 0x000fe2000800063f */
[----:B------:R-:W-:Y:S01]  /*0b90*/  ISETP.NE.U32.AND P0, PT, RZ, UR8, PT ;  /* 0x00000008ff007c0c */ /* 0x000fe2000bf05070 */
[----:B------:R-:W-:-:S02]  /*0ba0*/  USHF.R.U64 UR19, UR10, UR15, UR6 ;  /* 0x0000000f0a137299 */ /* 0x000fc40008001206 */
[----:B------:R-:W-:Y:S01]  /*0bb0*/  USHF.R.U32.HI UR10, URZ, UR15, UR6 ;  /* 0x0000000f3f0a7299 */ /* 0x000fe20008011606 */
[----:B0-----:R-:W-:Y:S01]  /*0bc0*/  R2UR UR14, R0 ;  /* 0x00000000000e72ca */ /* 0x001fe200000e0000 */
[----:B------:R-:W-:Y:S01]  /*0bd0*/  ULDC UR17, c[0x0][0x608] ;  /* 0x0001820000117ab9 */ /* 0x000fe20000000800 */
[----:B------:R-:W-:Y:S01]  /*0be0*/  ISETP.NE.AND.EX P0, PT, RZ, UR9, PT, P0 ;  /* 0x00000009ff007c0c */ /* 0x000fe2000bf05300 */
[----:B------:R-:W-:Y:S02]  /*0bf0*/  USHF.R.U64 UR23, UR19, UR17, UR10 ;  /* 0x0000001113177299 */ /* 0x000fe4000800120a */
[----:B------:R-:W-:Y:S01]  /*0c00*/  USHF.R.U32.HI UR10, URZ, UR17, UR10 ;  /* 0x000000113f0a7299 */ /* 0x000fe2000801160a */
[----:B------:R-:W-:Y:S01]  /*0c10*/  UMOV UR16, 0x1 ;  /* 0x0000000100107882 */ /* 0x000fe20000000000 */
[----:B------:R-:W-:Y:S02]  /*0c20*/  UIADD3 UR12, -UR12, URZ, URZ ;  /* 0x0000003f0c0c7290 */ /* 0x000fe4000fffe13f */
[----:B------:R-:W-:-:S02]  /*0c30*/  USHF.R.U64 UR24, UR23, UR21, UR10 ;  /* 0x0000001517187299 */ /* 0x000fc4000800120a */
[----:B------:R-:W-:Y:S01]  /*0c40*/  USHF.L.U32 UR6, UR16, UR21, URZ ;  /* 0x0000001510067299 */ /* 0x000fe2000800063f */
[----:B------:R-:W-:Y:S01]  /*0c50*/  ULDC UR13, c[0x0][0x144] ;  /* 0x00005100000d7ab9 */ /* 0x000fe20000000800 */
[----:B------:R-:W-:Y:S01]  /*0c60*/  ULDC UR5, c[0x0][0x600] ;  /* 0x0001800000057ab9 */ /* 0x000fe20000000800 */
[----:B------:R-:W-:Y:S02]  /*0c70*/  ULOP3.LUT UR16, URZ, UR11, URZ, 0x33, !UPT ;  /* 0x0000000b3f107292 */ /* 0x000fe4000f8e333f */
[----:B------:R-:W-:Y:S02]  /*0c80*/  USHF.R.U32.HI UR11, URZ, UR21, UR10 ;  /* 0x000000153f0b7299 */ /* 0x000fe4000801160a */
[----:B------:R-:W-:Y:S02]  /*0c90*/  UIADD3 UR18, UR5, -0x1, URZ ;  /* 0xffffffff05127890 */ /* 0x000fe4000fffe03f */
[----:B------:R-:W-:Y:S02]  /*0ca0*/  UIADD3 UR20, -UR14, URZ, URZ ;  /* 0x0000003f0e147290 */ /* 0x000fe4000fffe13f */
[----:B------:R-:W-:Y:S01]  /*0cb0*/  UIMAD UR4, UR13, UR12, UR4 ;  /* 0x0000000c0d0472a4 */ /* 0x000fe2000f8e0204 */
[----:B------:R-:W-:Y:S01]  /*0cc0*/  ULDC UR25, c[0x0][0x148] ;  /* 0x0000520000197ab9 */ /* 0x000fe20000000800 */
[----:B------:R-:W-:Y:S01]  /*0cd0*/  ULDC UR21, c[0x0][0x648] ;  /* 0x0001920000157ab9 */ /* 0x000fe20000000800 */
[----:B------:R-:W-:Y:S01]  /*0ce0*/  ULDC UR22, c[0x0][0x638] ;  /* 0x00018e0000167ab9 */ /* 0x000fe20000000800 */
[----:B------:R-:W-:Y:S01]  /*0cf0*/  UMOV UR10, UR24 ;  /* 0x00000018000a7c82 */ /* 0x000fe20008000000 */
[----:B------:R-:W-:Y:S07]  /*0d00*/  @!P0 BRA `(.L_x_7) ;  /* 0x0000000000308947 */ /* 0x000fee0003800000 */
[----:B------:R-:W-:Y:S02]  /*0d10*/  ULDC UR14, c[0x0][0x64c] ;  /* 0x00019300000e7ab9 */ /* 0x000fe40000000800 */
        /* <DEDUP_REMOVED lines=8> */
[----:B------:R-:W-:-:S07]  /*0da0*/  UIMAD.WIDE.U32.X UR8, UR17, UR9, UR14, UP0 ;  /* 0x00000009110872a5 */ /* 0x000fce00080e040e */
[----:B------:R-:W-:Y:S01]  /*0db0*/  UMOV UR10, UR8 ;  /* 0x00000008000a7c82 */ /* 0x000fe20008000000 */
[----:B------:R-:W-:-:S05]  /*0dc0*/  UMOV UR11, UR9 ;  /* 0x00000009000b7c82 */ /* 0x000fca0008000000 */
.L_x_7:
[----:B------:R-:W-:Y:S01]  /*0dd0*/  UISETP.NE.AND UP0, UPT, UR37, URZ, UPT ;  /* 0x0000003f2500728c */ /* 0x000fe2000bf05270 */
[----:B------:R-:W-:Y:S01]  /*0de0*/  IMAD.MOV.U32 R0, RZ, RZ, 0x1 ;  /* 0x00000001ff007424 */ /* 0x000fe200078e00ff */
[----:B------:R-:W-:Y:S02]  /*0df0*/  USHF.R.U64 UR8, UR10, UR21, UR11 ;  /* 0x000000150a087299 */ /* 0x000fe4000800120b */
[----:B------:R-:W-:Y:S02]  /*0e00*/  ULOP3.LUT UR16, UR23, UR16, URZ, 0xc0, !UPT ;  /* 0x0000001017107292 */ /* 0x000fe4000f8ec03f */
[----:B------:R-:W-:Y:S02]  /*0e10*/  ULOP3.LUT UR18, UR19, UR18, URZ, 0xc0, !UPT ;  /* 0x0000001213127292 */ /* 0x000fe4000f8ec03f */
[----:B------:R-:W-:-:S03]  /*0e20*/  UIMAD UR16, UR6, UR8, UR16 ;  /* 0x00000008061072a4 */ /* 0x000fc6000f8e0210 */
[----:B------:R-:W-:Y:S02]  /*0e30*/  @UP0 UIMAD UR4, UR25, UR20, UR7 ;  /* 0x00000014190402a4 */ /* 0x000fe4000f8e0207 */
[----:B------:R-:W-:-:S04]  /*0e40*/  UIADD3 UR7, -UR8, URZ, URZ ;  /* 0x0000003f08077290 */ /* 0x000fc8000fffe13f */
[----:B------:R-:W-:-:S03]  /*0e50*/  UIMAD UR6, UR7, UR22, UR24 ;  /* 0x00000016070672a4 */ /* 0x000fc6000f8e0218 */
[----:B------:R-:W-:Y:S01]  /*0e60*/  ULDC UR7, c[0x0][0x610] ;  /* 0x0001840000077ab9 */ /* 0x000fe20000000800 */
[----:B------:R-:W-:Y:S02]  /*0e70*/  UIMAD UR6, UR6, UR5, UR18 ;  /* 0x00000005060672a4 */ /* 0x000fe4000f8e0212 */
[----:B------:R-:W-:-:S04]  /*0e80*/  UIMAD UR4, UR16, UR7, UR4 ;  /* 0x00000007100472a4 */ /* 0x000fc8000f8e0204 */
[----:B------:R-:W-:Y:S02]  /*0e90*/  USEL UR48, UR6, UR4, !UP0 ;  /* 0x0000000406307287 */ /* 0x000fe4000c000000 */
[----:B------:R-:W-:-:S12]  /*0ea0*/  USEL UR49, UR4, UR6, !UP0 ;  /* 0x0000000604317287 */ /* 0x000fd8000c000000 */
.L_x_5:
[----:B------:R-:W-:-:S08]  /*0eb0*/  NOP ;  /* 0x0000000000007918 */ /* 0x000fd00000000000 */
[----:B------:R-:W0:Y:S02]  /*0ec0*/  USETMAXREG.TRY_ALLOC.CTAPOOL UP0, 0xf0 ;  /* 0x000000f0000079c8 */ /* 0x000e240008000600 */
[----:B0-----:R-:W-:-:S13]  /*0ed0*/  PLOP3.LUT P0, PT, PT, PT, UP0, 0x80, 0x0 ;  /* 0x000000000000781c */ /* 0x001fda0003f0f008 */
[----:B------:R-:W-:Y:S05]  /*0ee0*/  @!P0 BRA `(.L_x_5) ;  /* 0xfffffffc00f08947 */ /* 0x000fea000383ffff */
[----:B------:R-:W-:Y:S01]  /*0ef0*/  ULDC.64 UR4, c[0x0][0x598] ;  /* 0x0001660000047ab9 */ /* 0x000fe20000000a00 */
[----:B------:R-:W-:Y:S01]  /*0f00*/  ULDC.64 UR50, c[0x0][0x208] ;  /* 0x0000820000327ab9 */ /* 0x000fe20000000a00 */
[----:B------:R-:W-:-:S04]  /*0f10*/  ISETP.NE.U32.AND P0, PT, RZ, UR4, PT ;  /* 0x00000004ff007c0c */ /* 0x000fc8000bf05070 */
[----:B------:R-:W-:-:S13]  /*0f20*/  ISETP.NE.AND.EX P0, PT, RZ, UR5, PT, P0 ;  /* 0x00000005ff007c0c */ /* 0x000fda000bf05300 */
[----:B------:R-:W-:Y:S05]  /*0f30*/  @!P0 BRA `(.L_x_8) ;  /* 0x00000000001c8947 */ /* 0x000fea0003800000 */
[----:B------:R-:W0:Y:S02]  /*0f40*/  LDC.64 R2, c[0x0][0x598] ;  /* 0x00016600ff027b82 */ /* 0x000e240000000a00 */
[----:B0-----:R-:W2:Y:S02]  /*0f50*/  LDG.E.64 R2, desc[UR50][R2.64] ;  /* 0x0000003202027981 */ /* 0x001ea4000c1e1b00 */
[----:B--2---:R-:W-:-:S04]  /*0f60*/  ISETP.NE.U32.AND P0, PT, R2, RZ, PT ;  /* 0x000000ff0200720c */ /* 0x004fc80003f05070 */
[----:B------:R-:W-:-:S13]  /*0f70*/  ISETP.NE.AND.EX P0, PT, R3, RZ, PT, P0 ;  /* 0x000000ff0300720c */ /* 0x000fda0003f05300 */
[----:B------:R-:W-:Y:S05]  /*0f80*/  @!P0 BRA `(.L_x_8) ;  /* 0x0000000000088947 */ /* 0x000fea0003800000 */
[----:B------:R0:W5:Y:S01]  /*0f90*/  LD.E R16, desc[UR50][R2.64] ;  /* 0x0000003202107980 */ /* 0x000162000c101900 */
[----:B------:R-:W-:Y:S05]  /*0fa0*/  BRA `(.L_x_9) ;  /* 0x0000000000247947 */ /* 0x000fea0003800000 */
.L_x_8:
[----:B------:R-:W-:Y:S02]  /*0fb0*/  ULDC.64 UR4, c[0x0][0x588] ;  /* 0x0001620000047ab9 */ /* 0x000fe40000000a00 */
[----:B------:R-:W-:-:S04]  /*0fc0*/  ISETP.NE.U32.AND P0, PT, RZ, UR4, PT ;  /* 0x00000004ff007c0c */ /* 0x000fc8000bf05070 */
[----:B------:R-:W-:-:S13]  /*0fd0*/  ISETP.NE.AND.EX P0, PT, RZ, UR5, PT, P0 ;  /* 0x00000005ff007c0c */ /* 0x000fda000bf05300 */
[----:B------:R-:W-:Y:S05]  /*0fe0*/  @!P0 BRA `(.L_x_10) ;  /* 0x00000000000c8947 */ /* 0x000fea0003800000 */
[----:B------:R-:W0:Y:S02]  /*0ff0*/  LDC.64 R16, c[0x0][0x588] ;  /* 0x00016200ff107b82 */ /* 0x000e240000000a00 */
[----:B0-----:R1:W5:Y:S01]  /*1000*/  LDG.E R16, desc[UR50][R16.64] ;  /* 0x0000003210107981 */ /* 0x001362000c1e1900 */
[----:B------:R-:W-:Y:S05]  /*1010*/  BRA `(.L_x_9) ;  /* 0x0000000000087947 */ /* 0x000fea0003800000 */
.L_x_10:
[----:B------:R-:W-:Y:S02]  /*1020*/  ULDC UR4, c[0x0][0x580] ;  /* 0x0001600000047ab9 */ /* 0x000fe40000000800 */
[----:B------:R-:W-:-:S07]  /*1030*/  IMAD.U32 R16, RZ, RZ, UR4 ;  /* 0x00000004ff107e24 */ /* 0x000fce000f8e00ff */
.L_x_9:
[----:B------:R-:W-:Y:S02]  /*1040*/  ULDC.64 UR4, c[0x0][0x5a0] ;  /* 0x0001680000047ab9 */ /* 0x000fe40000000a00 */
[----:B------:R-:W-:-:S04]  /*1050*/  ISETP.NE.U32.AND P0, PT, RZ, UR4, PT ;  /* 0x00000004ff007c0c */ /* 0x000fc8000bf05070 */
[----:B------:R-:W-:-:S13]  /*1060*/  ISETP.NE.AND.EX P0, PT, RZ, UR5, PT, P0 ;  /* 0x00000005ff007c0c */ /* 0x000fda000bf05300 */
[----:B------:R-:W-:Y:S05]  /*1070*/  @!P0 BRA `(.L_x_11) ;  /* 0x00000000001c8947 */ /* 0x000fea0003800000 */
[----:B0-----:R-:W0:Y:S02]  /*1080*/  LDC.64 R2, c[0x0][0x5a0] ;  /* 0x00016800ff027b82 */ /* 0x001e240000000a00 */
[----:B0-----:R-:W2:Y:S02]  /*1090*/  LDG.E.64 R2, desc[UR50][R2.64] ;  /* 0x0000003202027981 */ /* 0x001ea4000c1e1b00 */
[----:B--2---:R-:W-:-:S04]  /*10a0*/  ISETP.NE.U32.AND P0, PT, R2, RZ, PT ;  /* 0x000000ff0200720c */ /* 0x004fc80003f05070 */
[----:B------:R-:W-:-:S13]  /*10b0*/  ISETP.NE.AND.EX P0, PT, R3, RZ, PT, P0 ;  /* 0x000000ff0300720c */ /* 0x000fda0003f05300 */
[----:B------:R-:W-:Y:S05]  /*10c0*/  @!P0 BRA `(.L_x_11) ;  /* 0x0000000000088947 */ /* 0x000fea0003800000 */
[----:B-1----:R0:W5:Y:S01]  /*10d0*/  LD.E R17, desc[UR50][R2.64] ;  /* 0x0000003202117980 */ /* 0x002162000c101900 */
[----:B------:R-:W-:Y:S05]  /*10e0*/  BRA `(.L_x_12) ;  /* 0x0000000000247947 */ /* 0x000fea0003800000 */
.L_x_11:
[----:B------:R-:W-:Y:S02]  /*10f0*/  ULDC.64 UR4, c[0x0][0x590] ;  /* 0x0001640000047ab9 */ /* 0x000fe40000000a00 */
[----:B------:R-:W-:-:S04]  /*1100*/  ISETP.NE.U32.AND P0, PT, RZ, UR4, PT ;  /* 0x00000004ff007c0c */ /* 0x000fc8000bf05070 */
[----:B------:R-:W-:-:S13]  /*1110*/  ISETP.NE.AND.EX P0, PT, RZ, UR5, PT, P0 ;  /* 0x00000005ff007c0c */ /* 0x000fda000bf05300 */
[----:B------:R-:W-:Y:S05]  /*1120*/  @!P0 BRA `(.L_x_13) ;  /* 0x00000000000c8947 */ /* 0x000fea0003800000 */
[----:B0-----:R-:W1:Y:S02]  /*1130*/  LDC.64 R2, c[0x0][0x590] ;  /* 0x00016400ff027b82 */ /* 0x001e640000000a00 */
[----:B-1----:R1:W5:Y:S01]  /*1140*/  LDG.E R17, desc[UR50][R2.64] ;  /* 0x0000003202117981 */ /* 0x002362000c1e1900 */
[----:B------:R-:W-:Y:S05]  /*1150*/  BRA `(.L_x_12) ;  /* 0x0000000000087947 */ /* 0x000fea0003800000 */
.L_x_13:
[----:B------:R-:W-:Y:S02]  /*1160*/  ULDC UR4, c[0x0][0x584] ;  /* 0x0001610000047ab9 */ /* 0x000fe40000000800 */
[----:B-1----:R-:W-:-:S07]  /*1170*/  IMAD.U32 R17, RZ, RZ, UR4 ;  /* 0x00000004ff117e24 */ /* 0x002fce000f8e00ff */
.L_x_12:
[----:B------:R-:W-:-:S13]  /*1180*/  LOP3.LUT P0, RZ, R0, 0xff, RZ, 0xc0, !PT ;  /* 0x000000ff00ff7812 */ /* 0x000fda000780c0ff */
[----:B------:R-:W-:Y:S05]  /*1190*/  @!P0 EXIT ;  /* 0x000000000000894d */ /* 0x000fea0003800000 */
[----:B------:R-:W-:Y:S01]  /*11a0*/  ULDC UR4, c[0x0][0x28c] ;  /* 0x0000a30000047ab9 */ /* 0x000fe20000000800 */
[----:B------:R-:W-:Y:S01]  /*11b0*/  ULDC.64 UR6, c[0x0][0x5c8] ;  /* 0x0001720000067ab9 */ /* 0x000fe20000000a00 */
[----:B------:R-:W-:Y:S02]  /*11c0*/  UIADD3 UR4, UR4, 0x1f, URZ ;  /* 0x0000001f04047890 */ /* 0x000fe4000fffe03f */
[----:B------:R-:W-:Y:S02]  /*11d0*/  USHF.L.U64.HI UR38, UR6, 0x7, UR7 ;  /* 0x0000000706267899 */ /* 0x000fe40008010207 */
[----:B------:R-:W-:Y:S02]  /*11e0*/  USHF.R.S32.HI UR5, URZ, 0x1f, UR4 ;  /* 0x0000001f3f057899 */ /* 0x000fe40008011404 */
[----:B------:R-:W-:Y:S02]  /*11f0*/  USHF.L.U32 UR39, UR6, 0x7, URZ ;  /* 0x0000000706277899 */ /* 0x000fe4000800063f */
[----:B------:R-:W-:-:S02]  /*1200*/  ULEA.HI UR5, UR5, UR4, URZ, 0x5 ;  /* 0x0000000405057291 */ /* 0x000fc4000f8f283f */
[----:B------:R-:W-:Y:S02]  /*1210*/  USHF.L.U64.HI UR40, UR6, 0x3, UR7 ;  /* 0x0000000306287899 */ /* 0x000fe40008010207 */
[----:B------:R-:W-:Y:S02]  /*1220*/  USHF.L.U32 UR41, UR6, 0x3, URZ ;  /* 0x0000000306297899 */ /* 0x000fe4000800063f */
[----:B------:R-:W-:Y:S02]  /*1230*/  USHF.L.U64.HI UR42, UR6, 0x8, UR7 ;  /* 0x00000008062a7899 */ /* 0x000fe40008010207 */
[----:B------:R-:W-:Y:S02]  /*1240*/  USHF.L.U32 UR43, UR6, 0x8, URZ ;  /* 0x00000008062b7899 */ /* 0x000fe4000800063f */
[----:B------:R-:W-:Y:S01]  /*1250*/  USHF.R.S32.HI UR46, URZ, 0x5, UR5 ;  /* 0x000000053f2e7899 */ /* 0x000fe20008011405 */
[----:B------:R-:W-:Y:S01]  /*1260*/  UMOV UR45, URZ ;  /* 0x0000003f002d7c82 */ /* 0x000fe20008000000 */
[----:B------:R-:W-:-:S10]  /*1270*/  UMOV UR44, URZ ;  /* 0x0000003f002c7c82 */ /* 0x000fd40008000000 */
.L_x_99:
[----:B--2---:R-:W2:Y:S01]  /*1280*/  S2R R0, SR_TID.X ;  /* 0x0000000000007919 */ /* 0x004ea20000002100 */
[----:B------:R-:W3:Y:S01]  /*1290*/  S2UR UR6, SR_CgaCtaId ;  /* 0x00000000000679c3 */ /* 0x000ee20000008800 */
[----:B------:R-:W-:Y:S02]  /*12a0*/  UMOV UR52, 0x400 ;  /* 0x0000040000347882 */ /* 0x000fe40000000000 */
[----:B---3--:R-:W-:Y:S01]  /*12b0*/  ULEA UR52, UR6, UR52, 0x18 ;  /* 0x0000003406347291 */ /* 0x008fe2000f8ec03f */
[----:B--2---:R-:W-:-:S04]  /*12c0*/  LOP3.LUT R0, R0, 0x80, RZ, 0xc0, !PT ;  /* 0x0000008000007812 */ /* 0x004fc800078ec0ff */
[----:B------:R-:W-:-:S06]  /*12d0*/  SHF.R.U32.HI R0, RZ, 0x7, R0 ;  /* 0x00000007ff007819 */ /* 0x000fcc0000011600 */
[----:B------:R-:W2:Y:S02]  /*12e0*/  SHFL.IDX PT, R0, R0, RZ, 0x1f ;  /* 0x00001fff00007589 */ /* 0x000ea400000e0000 */
[----:B--2---:R-:W-:-:S13]  /*12f0*/  R2UR UR4, R0 ;  /* 0x00000000000472ca */ /* 0x004fda00000e0000 */
[----:B------:R-:W-:-:S04]  /*1300*/  ULEA.HI UR5, UR4, UR4, URZ, 0x1 ;  /* 0x0000000404057291 */ /* 0x000fc8000f8f083f */
[----:B------:R-:W-:-:S04]  /*1310*/  ULOP3.LUT UR5, UR5, 0x1ffffe, URZ, 0xc0, !UPT ;  /* 0x001ffffe05057892 */ /* 0x000fc8000f8ec03f */
[----:B------:R-:W-:-:S03]  /*1320*/  UIADD3 UR5, UR4, -UR5, URZ ;  /* 0x8000000504057290 */ /* 0x000fc6000fffe03f */
[----:B------:R-:W-:Y:S01]  /*1330*/  ULDC UR4, c[0x0][0x28c] ;  /* 0x0000a30000047ab9 */ /* 0x000fe20000000800 */
[----:B------:R-:W-:Y:S01]  /*1340*/  ULEA UR5, UR5, UR52, 0xb ;  /* 0x0000003405057291 */ /* 0x000fe2000f8e583f */
[----:B------:R-:W-:-:S03]  /*1350*/  ISETP.LT.AND P0, PT, RZ, UR4, PT ;  /* 0x00000004ff007c0c */ /* 0x000fc6000bf01270 */
[----:B------:R-:W-:-:S04]  /*1360*/  UIADD3 UR5, UR5, 0x180, URZ ;  /* 0x0000018005057890 */ /* 0x000fc8000fffe03f */
[----:B------:R-:W-:-:S04]  /*1370*/  USHF.R.U32.HI UR5, URZ, 0x4, UR5 ;  /* 0x000000043f057899 */ /* 0x000fc80008011605 */
[----:B------:R-:W-:Y:S02]  /*1380*/  ULOP3.LUT UR53, UR5, 0x3fff, URZ, 0xc0, !UPT ;  /* 0x00003fff05357892 */ /* 0x000fe4000f8ec03f */
[----:B-1----:R-:W-:Y:S10]  /*1390*/  @P0 BRA `(.L_x_14) ;  /* 0x0000000000400947 */ /* 0x002ff40003800000 */
[----:B------:R-:W-:Y:S01]  /*13a0*/  MOV R0, 0x0 ;  /* 0x0000000000007802 */ /* 0x000fe20000000f00 */
[----:B------:R-:W-:Y:S01]  /*13b0*/  ULDC.64 UR4, c[0x4][0x68] ;  /* 0x01001a0000047ab9 */ /* 0x000fe20000000a00 */
[----:B------:R-:W-:Y:S01]  /*13c0*/  ULDC.64 UR6, c[0x4][0x8] ;  /* 0x0100020000067ab9 */ /* 0x000fe20000000a00 */
[----:B------:R-:W-:Y:S01]  /*13d0*/  IMAD.U32 R4, RZ, RZ, UR4 ;  /* 0x00000004ff047e24 */ /* 0x000fe2000f8e00ff */
[----:B------:R2:W3:Y:S01]  /*13e0*/  LDC.64 R14, c[0x4][R0] ;  /* 0x01000000000e7b82 */ /* 0x0004e20000000a00 */
[----:B------:R-:W-:Y:S01]  /*13f0*/  IMAD.U32 R5, RZ, RZ, UR5 ;  /* 0x00000005ff057e24 */ /* 0x000fe2000f8e00ff */
[----:B------:R-:W-:Y:S01]  /*1400*/  ULDC.64 UR4, c[0x4][0x70] ;  /* 0x01001c0000047ab9 */ /* 0x000fe20000000a00 */
[----:B------:R-:W-:Y:S02]  /*1410*/  IMAD.U32 R10, RZ, RZ, UR6 ;  /* 0x00000006ff0a7e24 */ /* 0x000fe4000f8e00ff */
[----:B------:R-:W-:Y:S02]  /*1420*/  IMAD.U32 R6, RZ, RZ, UR4 ;  /* 0x00000004ff067e24 */ /* 0x000fe4000f8e00ff */
[----:B------:R-:W-:-:S02]  /*1430*/  IMAD.U32 R7, RZ, RZ, UR5 ;  /* 0x00000005ff077e24 */ /* 0x000fc4000f8e00ff */
[----:B------:R-:W-:Y:S02]  /*1440*/  IMAD.U32 R11, RZ, RZ, UR7 ;  /* 0x00000007ff0b7e24 */ /* 0x000fe4000f8e00ff */
[----:B------:R-:W-:Y:S02]  /*1450*/  IMAD.MOV.U32 R8, RZ, RZ, 0x1e1 ;  /* 0x000001e1ff087424 */ /* 0x000fe400078e00ff */
[----:B------:R-:W-:Y:S02]  /*1460*/  IMAD.MOV.U32 R12, RZ, RZ, 0x1 ;  /* 0x00000001ff0c7424 */ /* 0x000fe400078e00ff */
[----:B--2---:R-:W-:-:S07]  /*1470*/  IMAD.MOV.U32 R13, RZ, RZ, RZ ;  /* 0x000000ffff0d7224 */ /* 0x004fce00078e00ff */
[----:B------:R-:W-:-:S07]  /*1480*/  LEPC R20, `(.L_x_14) ;  /* 0x000000001014794e */ /* 0x000fce0000000000 */
[----:B01-3-5:R-:W-:Y:S05]  /*1490*/  CALL.ABS.NOINC R14 ;  /* 0x000000000e007343 */ /* 0x02bfea0003c00000 */
.L_x_14:
[----:B------:R-:W-:-:S06]  /*14a0*/  ULOP3.LUT UR4, UR36, 0x1, URZ, 0xfc, !UPT ;  /* 0x0000000124047892 */ /* 0x000fcc000f8efc3f */
[----:B------:R-:W-:-:S05]  /*14b0*/  IMAD.U32 R0, RZ, RZ, UR4 ;  /* 0x00000004ff007e24 */ /* 0x000fca000f8e00ff */
[----:B------:R-:W-:-:S13]  /*14c0*/  ISETP.NE.AND P0, PT, R0, 0x3, PT ;  /* 0x000000030000780c */ /* 0x000fda0003f05270 */
[----:B------:R-:W-:Y:S05]  /*14d0*/  @!P0 BRA `(.L_x_15) ;  /* 0x0000000000048947 */ /* 0x000fea0003800000 */
[----:B------:R-:W-:Y:S01]  /*14e0*/  BPT.TRAP 0x1 ;  /* 0x000000040000795c */ /* 0x000fe20000300000 */
.L_x_15:
[----:B01----:R-:W-:Y:S02]  /*14f0*/  IMAD.U32 R3, RZ, RZ, UR44 ;  /* 0x0000002cff037e24 */ /* 0x003fe4000f8e00ff */
[----:B------:R-:W-:-:S03]  /*1500*/  IMAD.U32 R0, RZ, RZ, UR45 ;  /* 0x0000002dff007e24 */ /* 0x000fc6000f8e00ff */
[----:B------:R-:W-:Y:S02]  /*1510*/  LEA R3, R3, UR52, 0x3 ;  /* 0x0000003403037c11 */ /* 0x000fe4000f8e18ff */
[----:B------:R-:W-:-:S04]  /*1520*/  SHF.L.U32 R0, R0, 0x1f, RZ ;  /* 0x0000001f00007819 */ /* 0x000fc800000006ff */
[----:B------:R0:W1:Y:S01]  /*1530*/  SYNCS.PHASECHK.TRANS64.TRYWAIT P1, [R3+URZ], R0 ;  /* 0x00000000030075a7 */ /* 0x000062000802017f */
[----:B------:R-:W-:Y:S05]  /*1540*/  @!P0 BRA `(.L_x_16) ;  /* 0x0000000000048947 */ /* 0x000fea0003800000 */
[----:B------:R-:W-:Y:S01]  /*1550*/  BPT.TRAP 0x1 ;  /* 0x000000040000795c */ /* 0x000fe20000300000 */
.L_x_16:
[----:B-1----:R-:W-:Y:S05]  /*1560*/  @P1 BRA `(.L_x_17) ;  /* 0x0000000000081947 */ /* 0x002fea0003800000 */
[----:B------:R-:W1:Y:S02]  /*1570*/  SYNCS.PHASECHK.TRANS64.TRYWAIT P1, [R3+URZ], R0 ;  /* 0x00000000030075a7 */ /* 0x000e64000802017f */
[----:B-1----:R-:W-:Y:S05]  /*1580*/  @!P1 BRA `(.L_x_18) ;  /* 0x000000fc00749947 */ /* 0x002fea0003800000 */
.L_x_17:
[----:B------:R-:W-:-:S04]  /*1590*/  UISETP.LT.AND UP0, UPT, UR46, 0x1, UPT ;  /* 0x000000012e00788c */ /* 0x000fc8000bf01270 */
[----:B------:R-:W-:-:S06]  /*15a0*/  USEL UR4, UR46, 0x1, UP0 ;  /* 0x000000012e047887 */ /* 0x000fcc0008000000 */
[----:B01----:R-:W-:Y:S01]  /*15b0*/  IMAD.U32 R0, RZ, RZ, UR4 ;  /* 0x00000004ff007e24 */ /* 0x003fe2000f8e00ff */
[----:B------:R-:W-:Y:S05]  /*15c0*/  WARPSYNC.ALL ;  /* 0x0000000000007948 */ /* 0x000fea0003800000 */
[----:B------:R-:W-:-:S04]  /*15d0*/  IADD3 R0, -R0, UR46, RZ ;  /* 0x0000002e00007c10 */ /* 0x000fc8000fffe1ff */
[----:B------:R-:W-:Y:S01]  /*15e0*/  ISETP.GE.AND P1, PT, R0, 0x1, PT ;  /* 0x000000010000780c */ /* 0x000fe20003f26270 */
[----:B------:R-:W-:Y:S01]  /*15f0*/  UIADD3 UR52, UR52, 0x2c180, URZ ;  /* 0x0002c18034347890 */ /* 0x000fe2000fffe03f */
[----:B------:R-:W-:Y:S01]  /*1600*/  WARPGROUP.ARRIVE ;  /* 0x00000000000079c5 */ /* 0x000fe20000000000 */
[----:B------:R-:W-:Y:S02]  /*1610*/  ULOP3.LUT UR32, UR53, 0x10000, URZ, 0xfc, !UPT ;  /* 0x0001000035207892 */ /* 0x000fe4000f8efc3f */
[----:B------:R-:W-:Y:S02]  /*1620*/  USHF.R.U32.HI UR52, URZ, 0x4, UR52 ;  /* 0x000000043f347899 */ /* 0x000fe40008011634 */
[----:B------:R-:W-:Y:S02]  /*1630*/  ULEA UR34, UR44, UR32, 0xa ;  /* 0x000000202c227291 */ /* 0x000fe4000f8e503f */
[----:B------:R-:W-:Y:S01]  /*1640*/  ULOP3.LUT UR33, UR52, 0x3fff, URZ, 0xc0, !UPT ;  /* 0x00003fff34217892 */ /* 0x000fe2000f8ec03f */
[----:B------:R-:W-:Y:S01]  /*1650*/  UMOV UR9, 0xc0000010 ;  /* 0xc000001000097882 */ /* 0x000fe20000000000 */
[----:B------:R-:W-:-:S02]  /*1660*/  UMOV UR11, 0xc0000010 ;  /* 0xc0000010000b7882 */ /* 0x000fc40000000000 */
[----:B------:R-:W-:Y:S01]  /*1670*/  ULOP3.LUT UR33, UR33, 0x10000, URZ, 0xfc, !UPT ;  /* 0x0001000021217892 */ /* 0x000fe2000f8efc3f */
[----:B------:R-:W-:Y:S01]  /*1680*/  UMOV UR8, UR34 ;  /* 0x0000002200087c82 */ /* 0x000fe20008000000 */
[----:B------:R-:W-:Y:S02]  /*1690*/  UMOV UR5, UR9 ;  /* 0x0000000900057c82 */ /* 0x000fe40008000000 */
[----:B------:R-:W-:Y:S01]  /*16a0*/  UIMAD UR10, UR44, 0xe0, UR33 ;  /* 0x000000e02c0a78a4 */ /* 0x000fe2000f8e0221 */
[----:B------:R-:W-:Y:S01]  /*16b0*/  UMOV UR4, UR8 ;  /* 0x0000000800047c82 */ /* 0x000fe20008000000 */
[----:B------:R-:W-:Y:S02]  /*16c0*/  UMOV UR7, 0xc0000010 ;  /* 0xc000001000077882 */ /* 0x000fe40000000000 */
[----:B------:R-:W-:Y:S02]  /*16d0*/  UIADD3 UR6, UR10, 0x20, URZ ;  /* 0x000000200a067890 */ /* 0x000fe4000fffe03f */
[----:B------:R-:W-:Y:S01]  /*16e0*/  UIADD3 UR14, UR10, 0x40, URZ ;  /* 0x000000400a0e7890 */ /* 0x000fe2000fffe03f */
[----:B------:R-:W-:-:S02]  /*16f0*/  UMOV UR12, UR8 ;  /* 0x00000008000c7c82 */ /* 0x000fc40008000000 */
[----:B------:R-:W-:Y:S01]  /*1700*/  IGMMA.64x16x32.S8.S8 R24, gdesc[UR8], RZ, !UPT, gsb0 ;  /* 0x00600000081879f1 */ /* 0x000fe2000c0410ff */
[----:B------:R-:W-:Y:S01]  /*1710*/  UMOV UR13, UR9 ;  /* 0x00000009000d7c82 */ /* 0x000fe20008000000 */
[----:B------:R-:W-:Y:S01]  /*1720*/  UMOV UR15, 0xc0000010 ;  /* 0xc0000010000f7882 */ /* 0x000fe20000000000 */
[----:B------:R-:W-:Y:S01]  /*1730*/  UIADD3 UR18, UR10, 0x60, URZ ;  /* 0x000000600a127890 */ /* 0x000fe2000fffe03f */
[----:B------:R-:W-:Y:S01]  /*1740*/  UMOV UR16, UR8 ;  /* 0x0000000800107c82 */ /* 0x000fe20008000000 */
        /* <DEDUP_REMOVED lines=14> */
[----:B------:R-:W-:-:S02]  /*1830*/  WARPGROUP.DEPBAR.LE gsb0, 0x0 ;  /* 0x00008000000079c5 */ /* 0x000fc40000010000 */
[----:B------:R-:W-:Y:S01]  /*1840*/  WARPGROUP.ARRIVE ;  /* 0x00000000000079c5 */ /* 0x000fe20000000000 */
[----:B------:R-:W-:Y:S04]  /*1850*/  STL.64 [R1+0x20], R24 ;  /* 0x0000201801007387 */ /* 0x000fe80000100a00 */
[----:B------:R-:W-:Y:S01]  /*1860*/  STL.64 [R1+0x28], R26 ;  /* 0x0000281a01007387 */ /* 0x000fe20000100a00 */
[----:B------:R-:W-:Y:S01]  /*1870*/  IGMMA.64x16x32.S8.S8 R208, gdesc[UR4], RZ, !UPT, gsb0 ;  /* 0x0060000004d079f1 */ /* 0x000fe2000c0410ff */
[----:B------:R-:W-:Y:S02]  /*1880*/  UIADD3 UR4, UR34, 0x100, URZ ;  /* 0x0000010022047890 */ /* 0x000fe4000fffe03f */
[----:B------:R-:W-:Y:S04]  /*1890*/  STL.64 [R1+0x30], R28 ;  /* 0x0000301c01007387 */ /* 0x000fe80000100a00 */
[----:B------:R0:W-:Y:S01]  /*18a0*/  STL.64 [R1+0x38], R30 ;  /* 0x0000381e01007387 */ /* 0x0001e20000100a00 */
[----:B------:R-:W-:-:S02]  /*18b0*/  WARPGROUP.DEPBAR.LE gsb0, 0x0 ;  /* 0x00008000000079c5 */ /* 0x000fc40000010000 */
[----:B------:R-:W-:-:S06]  /*18c0*/  WARPGROUP.ARRIVE ;  /* 0x00000000000079c5 */ /* 0x000fcc0000000000 */
[----:B------:R-:W-:Y:S03]  /*18d0*/  IGMMA.64x16x32.S8.S8 R176, gdesc[UR12], RZ, !UPT, gsb0 ;  /* 0x006000000cb079f1 */ /* 0x000fe6000c0410ff */
[----:B------:R-:W-:Y:S02]  /*18e0*/  WARPGROUP.DEPBAR.LE gsb0, 0x0 ;  /* 0x00008000000079c5 */ /* 0x000fe40000010000 */
        /* <DEDUP_REMOVED lines=10> */
[----:B------:R-:W-:Y:S01]  /*1990*/  IGMMA.64x16x32.S8.S8 R48, gdesc[UR28], RZ, !UPT, gsb0 ;  /* 0x006000001c3079f1 */ /* 0x000fe2000c0410ff */
[----:B------:R-:W-:Y:S01]  /*19a0*/  UMOV UR28, UR4 ;  /* 0x00000004001c7c82 */ /* 0x000fe20008000000 */
[----:B------:R-:W-:Y:S01]  /*19b0*/  UMOV UR29, 0xc0000010 ;  /* 0xc0000010001d7882 */ /* 0x000fe20000000000 */
[----:B------:R-:W-:Y:S01]  /*19c0*/  UMOV UR24, UR28 ;  /* 0x0000001c00187c82 */ /* 0x000fe20008000000 */
        /* <DEDUP_REMOVED lines=26> */
[----:B------:R-:W-:Y:S02]  /*1b70*/  UIADD3 UR12, UR34, 0x200, URZ ;  /* 0x00000200220c7890 */ /* 0x000fe4000fffe03f */
[----:B------:R-:W-:Y:S01]  /*1b80*/  UIADD3 UR34, UR34, 0x300, URZ ;  /* 0x0000030022227890 */ /* 0x000fe2000fffe03f */
[----:B------:R-:W-:Y:S02]  /*1b90*/  WARPGROUP.DEPBAR.LE gsb0, 0x0 ;  /* 0x00008000000079c5 */ /* 0x000fe40000010000 */
[----:B------:R-:W-:-:S06]  /*1ba0*/  WARPGROUP.ARRIVE ;  /* 0x00000000000079c5 */ /* 0x000fcc0000000000 */
[----:B------:R-:W-:Y:S03]  /*1bb0*/  IGMMA.64x16x32.S8.S8 R200, gdesc[UR4], RZ, !UPT, gsb0 ;  /* 0x0060000004c879f1 */ /* 0x000fe6000c0410ff */
[----:B------:R-:W-:Y:S02]  /*1bc0*/  WARPGROUP.DEPBAR.LE gsb0, 0x0 ;  /* 0x00008000000079c5 */ /* 0x000fe40000010000 */
[----:B0-----:R-:W-:-:S06]  /*1bd0*/  WARPGROUP.ARRIVE ;  /* 0x00000000000079c5 */ /* 0x001fcc0000000000 */
        /* <DEDUP_REMOVED lines=16> */
[----:B------:R-:W-:Y:S01]  /*1ce0*/  WARPGROUP.ARRIVE ;  /* 0x00000000000079c5 */ /* 0x000fe20000000000 */
[----:B------:R-:W-:Y:S04]  /*1cf0*/  STL.64 [R1], R24 ;  /* 0x0000001801007387 */ /* 0x000fe80000100a00 */
[----:B------:R-:W-:Y:S01]  /*1d00*/  STL.64 [R1+0x8], R26 ;  /* 0x0000081a01007387 */ /* 0x000fe20000100a00 */
[----:B------:R-:W-:Y:S03]  /*1d10*/  IGMMA.64x16x32.S8.S8 R224, gdesc[UR8], RZ, !UPT, gsb0 ;  /* 0x0060000008e079f1 */ /* 0x000fe6000c0410ff */
        /* <DEDUP_REMOVED lines=35> */
[----:B0-----:R-:W-:-:S06]  /*1f50*/  WARPGROUP.ARRIVE ;  /* 0x00000000000079c5 */ /* 0x001fcc0000000000 */
        /* <DEDUP_REMOVED lines=20> */
[----:B------:R-:W-:Y:S05]  /*20a0*/  @!P1 BRA `(.L_x_19) ;  /* 0x0000000c007c9947 */ /* 0x000fea0003800000 */
[----:B------:R-:W-:Y:S02]  /*20b0*/  UIADD3 UR52, UR44, 0x1, URZ ;  /* 0x000000012c347890 */ /* 0x000fe4000fffe03f */
[----:B------:R-:W-:Y:S02]  /*20c0*/  UMOV UR35, UR44 ;  /* 0x0000002c00237c82 */ /* 0x000fe40008000000 */
[----:B------:R-:W-:-:S04]  /*20d0*/  UISETP.NE.AND UP0, UPT, UR52, 0xb, UPT ;  /* 0x0000000b3400788c */ /* 0x000fc8000bf05270 */
[----:B------:R-:W-:Y:S02]  /*20e0*/  USEL UR4, URZ, 0x1, UP0 ;  /* 0x000000013f047887 */ /* 0x000fe40008000000 */
[----:B------:R-:W-:Y:S02]  /*20f0*/  USEL UR52, UR52, URZ, UP0 ;  /* 0x0000003f34347287 */ /* 0x000fe40008000000 */
[----:B------:R-:W-:-:S06]  /*2100*/  ULOP3.LUT UR4, UR45, UR4, URZ, 0x3c, !UPT ;  /* 0x000000042d047292 */ /* 0x000fcc000f8e3c3f */
[----:B------:R-:W-:-:S07]  /*2110*/  IMAD.U32 R5, RZ, RZ, UR4 ;  /* 0x00000004ff057e24 */ /* 0x000fce000f8e00ff */
.L_x_26:
[----:B-1----:R-:W-:Y:S05]  /*2120*/  @!P0 BRA `(.L_x_20) ;  /* 0x0000000000048947 */ /* 0x002fea0003800000 */
[----:B------:R-:W-:Y:S01]  /*2130*/  BPT.TRAP 0x1 ;  /* 0x000000040000795c */ /* 0x000fe20000300000 */
.L_x_20:
[----:B------:R-:W0:Y:S01]  /*2140*/  S2UR UR4, SR_CgaCtaId ;  /* 0x00000000000479c3 */ /* 0x000e220000008800 */
[----:B------:R-:W-:Y:S01]  /*2150*/  UMOV UR34, 0x400 ;  /* 0x0000040000227882 */ /* 0x000fe20000000000 */
[----:B------:R-:W-:Y:S01]  /*2160*/  SHF.L.U32 R3, R5, 0x1f, RZ ;  /* 0x0000001f05037819 */ /* 0x000fe200000006ff */
[----:B0-----:R-:W-:-:S04]  /*2170*/  ULEA UR34, UR4, UR34, 0x18 ;  /* 0x0000002204227291 */ /* 0x001fc8000f8ec03f */
[----:B------:R-:W-:-:S09]  /*2180*/  ULEA UR4, UR52, UR34, 0x3 ;  /* 0x0000002234047291 */ /* 0x000fd2000f8e183f */
[----:B------:R0:W1:Y:S01]  /*2190*/  SYNCS.PHASECHK.TRANS64.TRYWAIT P1, [UR4], R3 ;  /* 0x00000003ff0075a7 */ /* 0x0000620008020144 */
[----:B------:R-:W-:Y:S05]  /*21a0*/  @!P0 BRA `(.L_x_21) ;  /* 0x0000000000048947 */ /* 0x000fea0003800000 */
[----:B------:R-:W-:Y:S01]  /*21b0*/  BPT.TRAP 0x1 ;  /* 0x000000040000795c */ /* 0x000fe20000300000 */
.L_x_21:
[----:B-1----:R-:W-:Y:S05]  /*21c0*/  @P1 BRA `(.L_x_22) ;  /* 0x0000000000081947 */ /* 0x002fea0003800000 */
[----:B------:R-:W1:Y:S02]  /*21d0*/  SYNCS.PHASECHK.TRANS64.TRYWAIT P1, [UR4], R3 ;  /* 0x00000003ff0075a7 */ /* 0x000e640008020144 */
[----:B-1----:R-:W-:Y:S05]  /*21e0*/  @!P1 BRA `(.L_x_23) ;  /* 0x000000f000709947 */ /* 0x002fea0003800000 */
.L_x_22:
[----:B------:R-:W-:Y:S04]  /*21f0*/  STL.64 [R1+0x70], R222 ;  /* 0x000070de01007387 */ /* 0x000fe80000100a00 */
[----:B------:R-:W-:Y:S04]  /*2200*/  STL.64 [R1+0x68], R220 ;  /* 0x000068dc01007387 */ /* 0x000fe80000100a00 */
[----:B------:R-:W-:Y:S04]  /*2210*/  STL.64 [R1+0x60], R218 ;  /* 0x000060da01007387 */ /* 0x000fe80000100a00 */
[----:B------:R2:W-:Y:S04]  /*2220*/  STL.64 [R1+0x58], R216 ;  /* 0x000058d801007387 */ /* 0x0005e80000100a00 */
[----:B--2---:R-:W2:Y:S04]  /*2230*/  LDL.LU.64 R216, [R1+0x20] ;  /* 0x0000200001d87983 */ /* 0x004ea80000300a00 */
[----:B------:R-:W2:Y:S04]  /*2240*/  LDL.LU.64 R218, [R1+0x28] ;  /* 0x0000280001da7983 */ /* 0x000ea80000300a00 */
[----:B------:R-:W2:Y:S04]  /*2250*/  LDL.LU.64 R220, [R1+0x30] ;  /* 0x0000300001dc7983 */ /* 0x000ea80000300a00 */
[----:B------:R-:W2:Y:S01]  /*2260*/  LDL.LU.64 R222, [R1+0x38] ;  /* 0x0000380001de7983 */ /* 0x000ea20000300a00 */
[----:B------:R-:W-:-:S02]  /*2270*/  ULEA UR53, UR52, UR32, 0xa ;  /* 0x0000002034357291 */ /* 0x000fc4000f8e503f */
[----:B------:R-:W-:Y:S01]  /*2280*/  UIMAD UR6, UR52, 0xe0, UR33 ;  /* 0x000000e0340678a4 */ /* 0x000fe2000f8e0221 */
[----:B------:R-:W-:Y:S01]  /*2290*/  UMOV UR5, 0xc0000010 ;  /* 0xc000001000057882 */ /* 0x000fe20000000000 */
[----:B------:R-:W-:Y:S02]  /*22a0*/  UMOV UR7, 0xc0000010 ;  /* 0xc000001000077882 */ /* 0x000fe40000000000 */
[----:B------:R-:W-:Y:S01]  /*22b0*/  UIADD3 UR10, UR6, 0x20, URZ ;  /* 0x00000020060a7890 */ /* 0x000fe2000fffe03f */
[----:B------:R-:W-:Y:S01]  /*22c0*/  UMOV UR4, UR53 ;  /* 0x0000003500047c82 */ /* 0x000fe20008000000 */
        /* <DEDUP_REMOVED lines=15> */
[----:B--2---:R-:W-:-:S06]  /*23c0*/  WARPGROUP.ARRIVE ;  /* 0x00000000000079c5 */ /* 0x004fcc0000000000 */
[----:B------:R-:W-:Y:S03]  /*23d0*/  IGMMA.64x16x32.S8.S8 R216, gdesc[UR4], R216, gsb0 ;  /* 0x0060000004d879f1 */ /* 0x000fe600080410d8 */
[----:B------:R-:W-:Y:S02]  /*23e0*/  WARPGROUP.DEPBAR.LE gsb0, 0x0 ;  /* 0x00008000000079c5 */ /* 0x000fe40000010000 */
[----:B------:R-:W-:Y:S01]  /*23f0*/  WARPGROUP.ARRIVE ;  /* 0x00000000000079c5 */ /* 0x000fe20000000000 */
[----:B------:R-:W-:Y:S01]  /*2400*/  UIADD3 UR26, UR6, 0xa0, URZ ;  /* 0x000000a0061a7890 */ /* 0x000fe2000fffe03f */
[----:B------:R2:W-:Y:S04]  /*2410*/  STL.64 [R1+0x20], R216 ;  /* 0x000020d801007387 */ /* 0x0005e80000100a00 */
[----:B------:R-:W-:Y:S01]  /*2420*/  IGMMA.64x16x32.S8.S8 R208, gdesc[UR8], R208, gsb0 ;  /* 0x0060000008d079f1 */ /* 0x000fe200080410d0 */
[----:B------:R-:W-:Y:S01]  /*2430*/  UMOV UR24, UR4 ;  /* 0x0000000400187c82 */ /* 0x000fe20008000000 */
[----:B------:R-:W-:Y:S01]  /*2440*/  UMOV UR25, UR5 ;  /* 0x0000000500197c82 */ /* 0x000fe20008000000 */
[----:B------:R-:W-:Y:S01]  /*2450*/  UMOV UR27, 0xc0000010 ;  /* 0xc0000010001b7882 */ /* 0x000fe20000000000 */
[----:B------:R-:W-:Y:S01]  /*2460*/  UIADD3 UR30, UR6, 0xc0, URZ ;  /* 0x000000c0061e7890 */ /* 0x000fe2000fffe03f */
[----:B------:R3:W-:Y:S01]  /*2470*/  STL.64 [R1+0x28], R218 ;  /* 0x000028da01007387 */ /* 0x0007e20000100a00 */
[----:B------:R-:W-:Y:S01]  /*2480*/  UMOV UR28, UR4 ;  /* 0x00000004001c7c82 */ /* 0x000fe20008000000 */
[----:B------:R-:W-:Y:S01]  /*2490*/  UMOV UR29, UR5 ;  /* 0x00000005001d7c82 */ /* 0x000fe20008000000 */
[----:B------:R-:W-:Y:S01]  /*24a0*/  UMOV UR31, 0xc0000010 ;  /* 0xc0000010001f7882 */ /* 0x000fe20000000000 */
[----:B------:R-:W-:Y:S01]  /*24b0*/  UIADD3 UR8, UR53, 0x100, URZ ;  /* 0x0000010035087890 */ /* 0x000fe2000fffe03f */
[----:B------:R4:W-:Y:S04]  /*24c0*/  STL.64 [R1+0x30], R220 ;  /* 0x000030dc01007387 */ /* 0x0009e80000100a00 */
[----:B------:R0:W-:Y:S04]  /*24d0*/  STL.64 [R1+0x38], R222 ;  /* 0x000038de01007387 */ /* 0x0001e80000100a00 */
[----:B--2---:R-:W2:Y:S04]  /*24e0*/  LDL.LU.64 R216, [R1] ;  /* 0x0000000001d87983 */ /* 0x004ea80000300a00 */
[----:B---3--:R-:W2:Y:S04]  /*24f0*/  LDL.LU.64 R218, [R1+0x8] ;  /* 0x0000080001da7983 */ /* 0x008ea80000300a00 */
[----:B----4-:R-:W2:Y:S04]  /*2500*/  LDL.LU.64 R220, [R1+0x10] ;  /* 0x0000100001dc7983 */ /* 0x010ea80000300a00 */
[----:B0-----:R-:W2:Y:S01]  /*2510*/  LDL.LU.64 R222, [R1+0x18] ;  /* 0x0000180001de7983 */ /* 0x001ea20000300a00 */
[----:B------:R-:W-:-:S02]  /*2520*/  WARPGROUP.DEPBAR.LE gsb0, 0x0 ;  /* 0x00008000000079c5 */ /* 0x000fc40000010000 */
[----:B------:R-:W-:-:S06]  /*2530*/  WARPGROUP.ARRIVE ;  /* 0x00000000000079c5 */ /* 0x000fcc0000000000 */
[----:B------:R-:W-:Y:S03]  /*2540*/  IGMMA.64x16x32.S8.S8 R176, gdesc[UR12], R176, gsb0 ;  /* 0x006000000cb079f1 */ /* 0x000fe600080410b0 */
[----:B------:R-:W-:Y:S02]  /*2550*/  WARPGROUP.DEPBAR.LE gsb0, 0x0 ;  /* 0x00008000000079c5 */ /* 0x000fe40000010000 */
        /* <DEDUP_REMOVED lines=10> */
[----:B------:R-:W-:Y:S01]  /*2600*/  IGMMA.64x16x32.S8.S8 R48, gdesc[UR28], R48, gsb0 ;  /* 0x006000001c3079f1 */ /* 0x000fe20008041030 */
        /* <DEDUP_REMOVED lines=29> */
[----:B------:R-:W-:Y:S02]  /*27e0*/  UIADD3 UR12, UR53, 0x200, URZ ;  /* 0x00000200350c7890 */ /* 0x000fe4000fffe03f */
[----:B------:R-:W-:Y:S02]  /*27f0*/  WARPGROUP.DEPBAR.LE gsb0, 0x0 ;  /* 0x00008000000079c5 */ /* 0x000fe40000010000 */
[----:B------:R-:W-:-:S06]  /*2800*/  WARPGROUP.ARRIVE ;  /* 0x00000000000079c5 */ /* 0x000fcc0000000000 */
[----:B------:R-:W-:Y:S03]  /*2810*/  IGMMA.64x16x32.S8.S8 R200, gdesc[UR8], R200, gsb0 ;  /* 0x0060000008c879f1 */ /* 0x000fe600080410c8 */
[----:B------:R-:W-:Y:S02]  /*2820*/  WARPGROUP.DEPBAR.LE gsb0, 0x0 ;  /* 0x00008000000079c5 */ /* 0x000fe40000010000 */
[----:B--2---:R-:W-:-:S06]  /*2830*/  WARPGROUP.ARRIVE ;  /* 0x00000000000079c5 */ /* 0x004fcc0000000000 */
[----:B------:R-:W-:Y:S01]  /*2840*/  IGMMA.64x16x32.S8.S8 R216, gdesc[UR4], R216, gsb0 ;  /* 0x0060000004d879f1 */ /* 0x000fe200080410d8 */
[----:B------:R-:W-:Y:S01]  /*2850*/  UMOV UR4, UR12 ;  /* 0x0000000c00047c82 */ /* 0x000fe20008000000 */
[----:B------:R-:W-:Y:S01]  /*2860*/  UMOV UR5, 0xc0000010 ;  /* 0xc000001000057882 */ /* 0x000fe20000000000 */
[----:B------:R-:W-:Y:S02]  /*2870*/  WARPGROUP.DEPBAR.LE gsb0, 0x0 ;  /* 0x00008000000079c5 */ /* 0x000fe40000010000 */
[----:B------:R-:W-:Y:S01]  /*2880*/  WARPGROUP.ARRIVE ;  /* 0x00000000000079c5 */ /* 0x000fe20000000000 */
[----:B------:R-:W-:Y:S01]  /*2890*/  UMOV UR8, UR4 ;  /* 0x0000000400087c82 */ /* 0x000fe20008000000 */
[----:B------:R-:W-:Y:S01]  /*28a0*/  UMOV UR9, UR5 ;  /* 0x0000000500097c82 */ /* 0x000fe20008000000 */
[----:B------:R-:W-:Y:S01]  /*28b0*/  UMOV UR12, UR4 ;  /* 0x00000004000c7c82 */ /* 0x000fe20008000000 */
[----:B------:R-:W-:Y:S01]  /*28c0*/  UMOV UR13, UR5 ;  /* 0x00000005000d7c82 */ /* 0x000fe20008000000 */
[----:B------:R-:W-:Y:S01]  /*28d0*/  UMOV UR16, UR4 ;  /* 0x0000000400107c82 */ /* 0x000fe20008000000 */
[----:B------:R-:W-:Y:S01]  /*28e0*/  IGMMA.64x16x32.S8.S8 R224, gdesc[UR4], R224, gsb0 ;  /* 0x0060000004e079f1 */ /* 0x000fe200080410e0 */
[----:B------:R-:W-:Y:S01]  /*28f0*/  UMOV UR17, UR5 ;  /* 0x0000000500117c82 */ /* 0x000fe20008000000 */
[----:B------:R-:W-:Y:S01]  /*2900*/  UMOV UR20, UR4 ;  /* 0x0000000400147c82 */ /* 0x000fe20008000000 */
[----:B------:R-:W-:Y:S01]  /*2910*/  UMOV UR21, UR5 ;  /* 0x0000000500157c82 */ /* 0x000fe20008000000 */
[----:B------:R-:W-:Y:S01]  /*2920*/  UMOV UR24, UR4 ;  /* 0x0000000400187c82 */ /* 0x000fe20008000000 */
[----:B------:R-:W-:Y:S01]  /*2930*/  UMOV UR25, UR5 ;  /* 0x0000000500197c82 */ /* 0x000fe20008000000 */
[----:B------:R-:W-:Y:S01]  /*2940*/  UMOV UR28, UR4 ;  /* 0x00000004001c7c82 */ /* 0x000fe20008000000 */
[----:B------:R-:W-:Y:S01]  /*2950*/  UMOV UR29, UR5 ;  /* 0x00000005001d7c82 */ /* 0x000fe20008000000 */
[----:B------:R-:W-:Y:S01]  /*2960*/  UIADD3 UR53, UR53, 0x300, URZ ;  /* 0x0000030035357890 */ /* 0x000fe2000fffe03f */
[----:B------:R-:W-:Y:S04]  /*2970*/  STL.64 [R1], R216 ;  /* 0x000000d801007387 */ /* 0x000fe80000100a00 */
[----:B------:R-:W-:Y:S04]  /*2980*/  STL.64 [R1+0x8], R218 ;  /* 0x000008da01007387 */ /* 0x000fe80000100a00 */
[----:B------:R-:W-:Y:S04]  /*2990*/  STL.64 [R1+0x10], R220 ;  /* 0x000010dc01007387 */ /* 0x000fe80000100a00 */
[----:B------:R0:W-:Y:S04]  /*29a0*/  STL.64 [R1+0x18], R222 ;  /* 0x000018de01007387 */ /* 0x0001e80000100a00 */
[----:B0-----:R-:W2:Y:S04]  /*29b0*/  LDL.LU.64 R222, [R1+0x70] ;  /* 0x0000700001de7983 */ /* 0x001ea80000300a00 */
[----:B------:R-:W2:Y:S04]  /*29c0*/  LDL.LU.64 R220, [R1+0x68] ;  /* 0x0000680001dc7983 */ /* 0x000ea80000300a00 */
[----:B------:R-:W2:Y:S04]  /*29d0*/  LDL.LU.64 R218, [R1+0x60] ;  /* 0x0000600001da7983 */ /* 0x000ea80000300a00 */
[----:B------:R-:W2:Y:S01]  /*29e0*/  LDL.LU.64 R216, [R1+0x58] ;  /* 0x0000580001d87983 */ /* 0x000ea20000300a00 */
        /* <DEDUP_REMOVED lines=51> */
[----:B--2---:R-:W-:-:S06]  /*2d20*/  WARPGROUP.ARRIVE ;  /* 0x00000000000079c5 */ /* 0x004fcc0000000000 */
[----:B------:R-:W-:Y:S03]  /*2d30*/  IGMMA.64x16x32.S8.S8 R216, gdesc[UR4], R216, gsb0 ;  /* 0x0060000004d879f1 */ /* 0x000fe600080410d8 */
[----:B------:R-:W-:Y:S02]  /*2d40*/  WARPGROUP.DEPBAR.LE gsb0, 0x0 ;  /* 0x00008000000079c5 */ /* 0x000fe40000010000 */
[----:B------:R-:W-:Y:S05]  /*2d50*/  @!P0 BRA `(.L_x_24) ;  /* 0x0000000000048947 */ /* 0x000fea0003800000 */
[----:B------:R-:W-:Y:S01]  /*2d60*/  BPT.TRAP 0x1 ;  /* 0x000000040000795c */ /* 0x000fe20000300000 */
.L_x_24:
[----:B------:R-:W-:Y:S02]  /*2d70*/  UISETP.GT.U32.AND UP0, UPT, UR36, 0x1, UPT ;  /* 0x000000012400788c */ /* 0x000fe4000bf04070 */
[----:B------:R-:W-:-:S04]  /*2d80*/  ULEA UR34, UR35, UR34, 0x3 ;  /* 0x0000002223227291 */ /* 0x000fc8000f8e183f */
[----:B------:R-:W-:Y:S01]  /*2d90*/  UIADD3 UR34, UR34, 0x58, URZ ;  /* 0x0000005822227890 */ /* 0x000fe2000fffe03f */
[----:B------:R-:W-:-:S03]  /*2da0*/  PLOP3.LUT P1, PT, PT, PT, UP0, 0x80, 0x0 ;  /* 0x000000000000781c */ /* 0x000fc60003f2f008 */
[----:B------:R-:W-:-:S09]  /*2db0*/  UPRMT UR34, URZ, 0x654, UR34 ;  /* 0x000006543f227896 */ /* 0x000fd20008000022 */
[----:B------:R-:W-:Y:S01]  /*2dc0*/  SYNCS.ARRIVE.TRANS64.RED.A1T0 RZ, [UR34], RZ ;  /* 0x000000ffffff79a7 */ /* 0x000fe20008100422 */
[----:B------:R-:W-:Y:S05]  /*2dd0*/  @P1 BRA `(.L_x_25) ;  /* 0x0000000000041947 */ /* 0x000fea0003800000 */
[----:B------:R-:W-:Y:S01]  /*2de0*/  BPT.TRAP 0x1 ;  /* 0x000000040000795c */ /* 0x000fe20000300000 */
.L_x_25:
[----:B------:R-:W-:Y:S01]  /*2df0*/  UIADD3 UR52, UR52, 0x1, URZ ;  /* 0x0000000134347890 */ /* 0x000fe2000fffe03f */
[C---:B------:R-:W-:Y:S01]  /*2e00*/  ISETP.GT.AND P1, PT, R0.reuse, 0x1, PT ;  /* 0x000000010000780c */ /* 0x040fe20003f24270 */
[----:B------:R-:W-:Y:S01]  /*2e10*/  UIADD3 UR35, UR35, 0x1, URZ ;  /* 0x0000000123237890 */ /* 0x000fe2000fffe03f */
[----:B------:R-:W-:Y:S01]  /*2e20*/  VIADD R0, R0, 0xffffffff ;  /* 0xffffffff00007836 */ /* 0x000fe20000000000 */
[----:B------:R-:W-:Y:S02]  /*2e30*/  UISETP.NE.AND UP0, UPT, UR52, 0xb, UPT ;  /* 0x0000000b3400788c */ /* 0x000fe4000bf05270 */
[----:B------:R-:W-:Y:S02]  /*2e40*/  UISETP.NE.AND UP1, UPT, UR35, 0xb, UPT ;  /* 0x0000000b2300788c */ /* 0x000fe4000bf25270 */
[----:B------:R-:W-:Y:S02]  /*2e50*/  USEL UR4, URZ, 0x1, UP0 ;  /* 0x000000013f047887 */ /* 0x000fe40008000000 */
[----:B------:R-:W-:-:S02]  /*2e60*/  USEL UR52, UR52, URZ, UP0 ;  /* 0x0000003f34347287 */ /* 0x000fc40008000000 */
[----:B------:R-:W-:Y:S02]  /*2e70*/  USEL UR35, UR35, URZ, UP1 ;  /* 0x0000003f23237287 */ /* 0x000fe40008800000 */
[----:B------:R-:W-:Y:S01]  /*2e80*/  LOP3.LUT R5, R5, UR4, RZ, 0x3c, !PT ;  /* 0x0000000405057c12 */ /* 0x000fe2000f8e3cff */
[----:B------:R-:W-:Y:S09]  /*2e90*/  @P1 BRA `(.L_x_26) ;  /* 0xfffffff000a01947 */ /* 0x000ff2000383ffff */
.L_x_19:
[----:B------:R-:W0:Y:S02]  /*2ea0*/  LDC R0, c[0x0][0x28c] ;  /* 0x0000a300ff007b82 */ /* 0x000e240000000800 */
[----:B0-----:R-:W-:-:S13]  /*2eb0*/  ISETP.GE.AND P1, PT, R0, 0x1, PT ;  /* 0x000000010000780c */ /* 0x001fda0003f26270 */
[----:B------:R-:W-:Y:S05]  /*2ec0*/  @!P1 BRA `(.L_x_27) ;  /* 0x00000000004c9947 */ /* 0x000fea0003800000 */
[----:B------:R-:W-:Y:S05]  /*2ed0*/  @!P0 BRA `(.L_x_28) ;  /* 0x0000000000048947 */ /* 0x000fea0003800000 */
[----:B------:R-:W-:Y:S01]  /*2ee0*/  BPT.TRAP 0x1 ;  /* 0x000000040000795c */ /* 0x000fe20000300000 */
.L_x_28:
[----:B------:R-:W0:Y:S01]  /*2ef0*/  S2UR UR7, SR_CgaCtaId ;  /* 0x00000000000779c3 */ /* 0x000e220000008800 */
[----:B------:R-:W-:-:S04]  /*2f00*/  UISETP.LT.AND UP0, UPT, UR46, 0x1, UPT ;  /* 0x000000012e00788c */ /* 0x000fc8000bf01270 */
[----:B------:R-:W-:Y:S02]  /*2f10*/  USEL UR6, UR46, 0x1, UP0 ;  /* 0x000000012e067887 */ /* 0x000fe40008000000 */
[----:B------:R-:W-:Y:S02]  /*2f20*/  UISETP.GT.U32.AND UP0, UPT, UR36, 0x1, UPT ;  /* 0x000000012400788c */ /* 0x000fe4000bf04070 */
[----:B------:R-:W-:-:S04]  /*2f30*/  UIADD3 UR6, UR44, UR46, -UR6 ;  /* 0x0000002e2c067290 */ /* 0x000fc8000fffe806 */
[----:B------:R-:W-:Y:S01]  /*2f40*/  UIMAD.WIDE.U32 UR4, UR6, -0x45d1745d, URZ ;  /* 0xba2e8ba3060478a5 */ /* 0x000fe2000f8e003f */
[----:B------:R-:W-:-:S03]  /*2f50*/  PLOP3.LUT P0, PT, PT, PT, UP0, 0x80, 0x0 ;  /* 0x000000000000781c */ /* 0x000fc60003f0f008 */
[----:B------:R-:W-:-:S03]  /*2f60*/  USHF.R.U32.HI UR4, URZ, 0x3, UR5 ;  /* 0x000000033f047899 */ /* 0x000fc60008011605 */
[----:B------:R-:W-:Y:S01]  /*2f70*/  UMOV UR5, 0x400 ;  /* 0x0000040000057882 */ /* 0x000fe20000000000 */
[----:B------:R-:W-:Y:S02]  /*2f80*/  UIMAD UR6, UR4, -0xb, UR6 ;  /* 0xfffffff5040678a4 */ /* 0x000fe4000f8e0206 */
[----:B0-----:R-:W-:-:S04]  /*2f90*/  ULEA UR5, UR7, UR5, 0x18 ;  /* 0x0000000507057291 */ /* 0x001fc8000f8ec03f */
[----:B------:R-:W-:-:S04]  /*2fa0*/  ULEA UR6, UR6, UR5, 0x3 ;  /* 0x0000000506067291 */ /* 0x000fc8000f8e183f */
[----:B------:R-:W-:-:S04]  /*2fb0*/  UIADD3 UR6, UR6, 0x58, URZ ;  /* 0x0000005806067890 */ /* 0x000fc8000fffe03f */
[----:B------:R-:W-:-:S09]  /*2fc0*/  UPRMT UR6, URZ, 0x654, UR6 ;  /* 0x000006543f067896 */ /* 0x000fd20008000006 */
[----:B------:R-:W-:Y:S01]  /*2fd0*/  SYNCS.ARRIVE.TRANS64.RED.A1T0 RZ, [UR6], RZ ;  /* 0x000000ffffff79a7 */ /* 0x000fe20008100406 */
[----:B------:R-:W-:Y:S05]  /*2fe0*/  @P0 BRA `(.L_x_27) ;  /* 0x0000000000040947 */ /* 0x000fea0003800000 */
[----:B------:R-:W-:Y:S01]  /*2ff0*/  BPT.TRAP 0x1 ;  /* 0x000000040000795c */ /* 0x000fe20000300000 */
.L_x_27:
[----:B------:R-:W1:Y:S01]  /*3000*/  S2R R8, SR_TID.X ;  /* 0x0000000000087919 */ /* 0x000e620000002100 */
[----:B------:R-:W-:Y:S02]  /*3010*/  UIMAD UR48, UR48, 0x70, URZ ;  /* 0x00000070303078a4 */ /* 0x000fe4000f8e023f */
[----:B------:R-:W-:Y:S01]  /*3020*/  USHF.R.S32.HI UR10, URZ, 0x1f, UR47 ;  /* 0x0000001f3f0a7899 */ /* 0x000fe2000801142f */
[----:B------:R-:W-:Y:S01]  /*3030*/  ULDC.64 UR8, c[0x0][0x5d0] ;  /* 0x0001740000087ab9 */ /* 0x000fe20000000a00 */
[----:B------:R-:W-:Y:S02]  /*3040*/  UIMAD.WIDE UR6, UR49, 0x200, URZ ;  /* 0x00000200310678a5 */ /* 0x000fe4000f8e023f */
[----:B------:R-:W-:Y:S01]  /*3050*/  IMAD.U32 R23, RZ, RZ, UR48 ;  /* 0x00000030ff177e24 */ /* 0x000fe2000f8e00ff */
[----:B------:R-:W-:Y:S02]  /*3060*/  UIMAD UR4, UR10, UR8, URZ ;  /* 0x000000080a0472a4 */ /* 0x000fe4000f8e023f */
[----:B------:R-:W-:-:S02]  /*3070*/  USHF.L.U32 UR49, UR49, 0x9, URZ ;  /* 0x0000000931317899 */ /* 0x000fc4000800063f */
[----:B------:R-:W-:Y:S02]  /*3080*/  UIMAD UR4, UR47, UR9, UR4 ;  /* 0x000000092f0472a4 */ /* 0x000fe4000f8e0204 */
[----:B------:R-:W-:Y:S02]  /*3090*/  UIADD3 UR44, UR46, UR44, URZ ;  /* 0x0000002c2e2c7290 */ /* 0x000fe4000fffe03f */
[----:B------:R-:W-:Y:S02]  /*30a0*/  UISETP.GE.U32.AND UP2, UPT, UR46, 0xb, UPT ;  /* 0x0000000b2e00788c */ /* 0x000fe4000bf46070 */
[----:B------:R-:W-:-:S04]  /*30b0*/  UISETP.GT.U32.AND UP1, UPT, UR44, 0xa, UPT ;  /* 0x0000000a2c00788c */ /* 0x000fc8000bf24070 */
[----:B------:R-:W-:Y:S01]  /*30c0*/  UISETP.LT.U32.AND UP1, UPT, UR46, 0xb, UP1 ;  /* 0x0000000b2e00788c */ /* 0x000fe20008f21070 */
[--C-:B-1----:R-:W-:Y:S01]  /*30d0*/  SHF.R.U32.HI R3, RZ, 0x7, R8.reuse ;  /* 0x00000007ff037819 */ /* 0x102fe20000011608 */
[C---:B------:R-:W-:Y:S01]  /*30e0*/  IMAD.SHL.U32 R22, R8.reuse, 0x2, RZ ;  /* 0x0000000208167824 */ /* 0x040fe200078e00ff */
[----:B------:R-:W-:Y:S02]  /*30f0*/  SHF.R.U32.HI R0, RZ, 0x2, R8 ;  /* 0x00000002ff007819 */ /* 0x000fe40000011608 */
[----:B------:R-:W-:Y:S02]  /*3100*/  LOP3.LUT R3, R3, 0x1, RZ, 0xc0, !PT ;  /* 0x0000000103037812 */ /* 0x000fe400078ec0ff */
[----:B------:R-:W-:Y:S02]  /*3110*/  LOP3.LUT R6, R8, 0x60, RZ, 0xc0, !PT ;  /* 0x0000006008067812 */ /* 0x000fe400078ec0ff */
[----:B------:R-:W-:Y:S01]  /*3120*/  LOP3.LUT R5, R0, 0x7, RZ, 0xc0, !PT ;  /* 0x0000000700057812 */ /* 0x000fe200078ec0ff */
[----:B------:R-:W-:Y:S01]  /*3130*/  IMAD.SHL.U32 R0, R3, 0x40, RZ ;  /* 0x0000004003007824 */ /* 0x000fe200078e00ff */
[----:B------:R-:W-:-:S02]  /*3140*/  SHF.R.U32.HI R6, RZ, 0x1, R6 ;  /* 0x00000001ff067819 */ /* 0x000fc40000011606 */
[----:B------:R-:W-:Y:S02]  /*3150*/  LOP3.LUT R22, R23, 0x6, R22, 0xf8, !PT ;  /* 0x0000000617167812 */ /* 0x000fe400078ef816 */
[--C-:B------:R-:W-:Y:S02]  /*3160*/  LOP3.LUT R7, R0, 0x40, R5.reuse, 0xe2, !PT ;  /* 0x0000004000077812 */ /* 0x100fe400078ee205 */
[----:B------:R-:W-:Y:S01]  /*3170*/  IADD3 R0, RZ, -R6, -R5 ;  /* 0x80000006ff007210 */ /* 0x000fe20007ffe805 */
[----:B------:R-:W-:Y:S01]  /*3180*/  IMAD.U32 R5, RZ, RZ, UR8 ;  /* 0x00000008ff057e24 */ /* 0x000fe2000f8e00ff */
[----:B------:R-:W-:Y:S01]  /*3190*/  SHF.R.S32.HI R23, RZ, 0x1f, R22 ;  /* 0x0000001fff177819 */ /* 0x000fe20000011416 */
[----:B------:R-:W-:Y:S01]  /*31a0*/  ULDC UR8, c[0x0][0x284] ;  /* 0x0000a10000087ab9 */ /* 0x000fe20000000800 */
[----:B------:R-:W-:Y:S01]  /*31b0*/  LOP3.LUT R6, R7, UR6, R6, 0xfe, !PT ;  /* 0x0000000607067c12 */ /* 0x000fe2000f8efe06 */
[----:B------:R-:W-:Y:S02]  /*31c0*/  IMAD R3, R3, -0x40, R0 ;  /* 0xffffffc003037824 */ /* 0x000fe400078e0200 */
[----:B------:R-:W-:-:S04]  /*31d0*/  IMAD.WIDE.U32 R4, R5, UR47, R22 ;  /* 0x0000002f05047c25 */ /* 0x000fc8000f8e0016 */
[----:B------:R-:W-:Y:S01]  /*31e0*/  VIADD R5, R5, UR4 ;  /* 0x0000000405057c36 */ /* 0x000fe20008000000 */
[----:B------:R-:W-:Y:S01]  /*31f0*/  ULDC UR4, c[0x0][0x288] ;  /* 0x0000a20000047ab9 */ /* 0x000fe20000000800 */
[----:B------:R-:W-:Y:S01]  /*3200*/  IMAD.U32 R0, RZ, RZ, UR8 ;  /* 0x00000008ff007e24 */ /* 0x000fe2000f8e00ff */
[----:B------:R-:W-:Y:S01]  /*3210*/  UISETP.GE.AND UP0, UPT, UR48, UR4, UPT ;  /* 0x000000043000728c */ /* 0x000fe2000bf06270 */
[----:B------:R-:W-:-:S03]  /*3220*/  IMAD.MOV.U32 R7, RZ, RZ, -0x2 ;  /* 0xfffffffeff077424 */ /* 0x000fc600078e00ff */
[----:B------:R-:W-:Y:S02]  /*3230*/  UISETP.GE.OR UP0, UPT, UR49, UR8, UP0 ;  /* 0x000000083100728c */ /* 0x000fe40008706670 */
[----:B------:R-:W-:Y:S01]  /*3240*/  IADD3 R3, R0, -UR49, R3 ;  /* 0x8000003100037c10 */ /* 0x000fe2000fffe003 */
[----:B------:R-:W-:Y:S01]  /*3250*/  USEL UR8, URZ, 0x1, !UP1 ;  /* 0x000000013f087887 */ /* 0x000fe2000c800000 */
[----:B------:R-:W-:Y:S01]  /*3260*/  LOP3.LUT R0, R8, 0x3, RZ, 0xc0, !PT ;  /* 0x0000000308007812 */ /* 0x000fe200078ec0ff */
[----:B------:R-:W-:Y:S01]  /*3270*/  UMOV UR49, 0xffffffff ;  /* 0xffffffff00317882 */ /* 0x000fe20000000000 */
[----:B------:R-:W-:Y:S01]  /*3280*/  PLOP3.LUT P0, PT, PT, PT, UP0, 0x80, 0x0 ;  /* 0x000000000000781c */ /* 0x000fe20003f0f008 */
[----:B------:R-:W-:Y:S02]  /*3290*/  ULOP3.LUT UR45, UR45, UR8, URZ, 0x3c, !UPT ;  /* 0x000000082d2d7292 */ /* 0x000fe4000f8e3c3f */
[----:B------:R-:W-:Y:S01]  /*32a0*/  IMAD R0, R0, R7, UR4 ;  /* 0x0000000400007e24 */ /* 0x000fe2000f8e0207 */
[----:B------:R-:W-:-:S03]  /*32b0*/  UIMAD.WIDE.U32 UR4, UR44, -0x45d1745d, URZ ;  /* 0xba2e8ba32c0478a5 */ /* 0x000fc6000f8e003f */
[----:B------:R-:W-:Y:S01]  /*32c0*/  VIADD R0, R0, -UR48 ;  /* 0x8000003000007c36 */ /* 0x000fe20008000000 */
[----:B------:R-:W-:-:S04]  /*32d0*/  USHF.R.U32.HI UR4, URZ, 0x3, UR5 ;  /* 0x000000033f047899 */ /* 0x000fc80008011605 */
[----:B------:R-:W-:Y:S02]  /*32e0*/  UIMAD UR44, UR4, -0xb, UR44 ;  /* 0xfffffff5042c78a4 */ /* 0x000fe4000f8e022c */
[----:B------:R-:W-:Y:S01]  /*32f0*/  @UP2 ULOP3.LUT UR45, UR45, 0x1, UR4, 0x78, !UPT ;  /* 0x000000012d2d2892 */ /* 0x000fe2000f8e7804 */
[----:B------:R-:W-:Y:S11]  /*3300*/  @P0 BRA `(.L_x_29) ;  /* 0x000000bc00500947 */ /* 0x000ff60003800000 */
[----:B-----5:R-:W-:Y:S01]  /*3310*/  ISETP.NE.AND P0, PT, R17, RZ, PT ;  /* 0x000000ff1100720c */ /* 0x020fe20003f05270 */
[----:B------:R-:W-:Y:S01]  /*3320*/  ULDC.64 UR8, c[0x0][0x5c8] ;  /* 0x0001720000087ab9 */ /* 0x000fe20000000a00 */
[----:B------:R-:W-:Y:S01]  /*3330*/  BSSY B0, `(.L_x_29) ;  /* 0x0000bd1000007945 */ /* 0x000fe20003800000 */
[----:B------:R-:W-:Y:S01]  /*3340*/  UIMAD UR4, UR7, UR8, URZ ;  /* 0x00000008070472a4 */ /* 0x000fe2000f8e023f */
[----:B------:R-:W-:Y:S02]  /*3350*/  IMAD.U32 R10, RZ, RZ, UR9 ;  /* 0x00000009ff0a7e24 */ /* 0x000fe4000f8e00ff */
[----:B------:R-:W-:-:S04]  /*3360*/  IMAD.WIDE.U32 R4, R6, UR8, R4 ;  /* 0x0000000806047c25 */ /* 0x000fc8000f8e0004 */
[----:B------:R-:W-:-:S04]  /*3370*/  IMAD R10, R6, R10, UR4 ;  /* 0x00000004060a7e24 */ /* 0x000fc8000f8e020a */
[----:B------:R-:W-:Y:S01]  /*3380*/  IMAD.IADD R10, R5, 0x1, R10 ;  /* 0x00000001050a7824 */ /* 0x000fe200078e020a */
[----:B------:R-:W-:Y:S06]  /*3390*/  @!P0 BRA `(.L_x_30) ;  /* 0x0000007800948947 */ /* 0x000fec0003800000 */
[----:B------:R-:W0:Y:S01]  /*33a0*/  LDC.64 R8, c[0x0][0x5a8] ;  /* 0x00016a00ff087b82 */ /* 0x000e220000000a00 */
[----:B------:R-:W-:Y:S01]  /*33b0*/  ULDC.64 UR4, c[0x0][0x5b8] ;  /* 0x00016e0000047ab9 */ /* 0x000fe20000000a00 */
[----:B------:R-:W-:Y:S01]  /*33c0*/  ISETP.GE.AND P5, PT, R3, 0x1, PT ;  /* 0x000000010300780c */ /* 0x000fe20003fa6270 */
[----:B------:R-:W-:Y:S01]  /*33d0*/  IMAD.U32 R7, RZ, RZ, UR4 ;  /* 0x00000004ff077e24 */ /* 0x000fe2000f8e00ff */
[----:B------:R-:W-:Y:S01]  /*33e0*/  UIMAD UR4, UR10, UR4, URZ ;  /* 0x000000040a0472a4 */ /* 0x000fe2000f8e023f */
[----:B------:R-:W-:Y:S01]  /*33f0*/  BSSY B1, `(.L_x_31) ;  /* 0x0000012000017945 */ /* 0x000fe20003800000 */
[----:B------:R-:W-:Y:S01]  /*3400*/  ISETP.LT.OR P1, PT, R0, 0x1, !P5 ;  /* 0x000000010000780c */ /* 0x000fe20006f21670 */
[----:B------:R-:W-:Y:S01]  /*3410*/  IMAD.WIDE.U32 R22, R7, UR47, R22 ;  /* 0x0000002f07167c25 */ /* 0x000fe2000f8e0016 */
[----:B------:R-:W1:Y:S01]  /*3420*/  LDC.64 R236, c[0x0][0x5b0] ;  /* 0x00016c00ffec7b82 */ /* 0x000e620000000a00 */
[----:B------:R-:W-:Y:S02]  /*3430*/  UIMAD UR4, UR47, UR5, UR4 ;  /* 0x000000052f0472a4 */ /* 0x000fe4000f8e0204 */
[----:B------:R-:W-:-:S04]  /*3440*/  IMAD.MOV.U32 R20, RZ, RZ, R22 ;  /* 0x000000ffff147224 */ /* 0x000fc800078e0016 */
[----:B------:R-:W-:Y:S01]  /*3450*/  VIADD R21, R23, UR4 ;  /* 0x0000000417157c36 */ /* 0x000fe20008000000 */
[----:B0-----:R0:W-:Y:S01]  /*3460*/  STL.64 [R1+0x40], R8 ;  /* 0x0000400801007387 */ /* 0x0011e20000100a00 */
[----:B------:R-:W-:Y:S02]  /*3470*/  IMAD.MOV.U32 R13, RZ, RZ, R9 ;  /* 0x000000ffff0d7224 */ /* 0x000fe400078e0009 */
[----:B------:R-:W-:Y:S01]  /*3480*/  IMAD.MOV.U32 R15, RZ, RZ, R8 ;  /* 0x000000ffff0f7224 */ /* 0x000fe200078e0008 */
[----:B------:R2:W-:Y:S01]  /*3490*/  STL.64 [R1+0x48], R20 ;  /* 0x0000481401007387 */ /* 0x0005e20000100a00 */
[----:B-1----:R-:W-:Y:S02]  /*34a0*/  IMAD R11, R236, UR7, RZ ;  /* 0x00000007ec0b7c24 */ /* 0x002fe4000f8e02ff */
[----:B0-----:R-:W-:-:S04]  /*34b0*/  IMAD.WIDE.U32 R8, R6, R236, R20 ;  /* 0x000000ec06087225 */ /* 0x001fc800078e0014 */
[----:B------:R-:W-:Y:S01]  /*34c0*/  IMAD R11, R6, R237, R11 ;  /* 0x000000ed060b7224 */ /* 0x000fe200078e020b */
[----:B------:R-:W-:-:S04]  /*34d0*/  IADD3 R234, P0, R8, R15, RZ ;  /* 0x0000000f08ea7210 */ /* 0x000fc80007f1e0ff */
[----:B------:R-:W-:Y:S01]  /*34e0*/  IADD3.X R235, R13, R9, R11, P0, !PT ;  /* 0x000000090deb7210 */ /* 0x000fe200007fe40b */
[----:B--2---:R-:W-:Y:S08]  /*34f0*/  @P1 BRA `(.L_x_32) ;  /* 0x0000000000041947 */ /* 0x004ff00003800000 */
[----:B------:R0:W5:Y:S02]  /*3500*/  LDG.E.U8 R2, desc[UR50][R234.64] ;  /* 0x00000032ea027981 */ /* 0x000164000c1e1100 */
.L_x_32:
[----:B------:R-:W-:Y:S05]  /*3510*/  BSYNC B1 ;  /* 0x0000000000017941 */ /* 0x000fea0003800000 */
.L_x_31:
[----:B------:R-:W2:Y:S01]  /*3520*/  LDL.LU R8, [R1+0x20] ;  /* 0x0000200001087983 */ /* 0x000ea20000300800 */
[----:B-----5:R-:W-:Y:S01]  /*3530*/  LOP3.LUT R5, R2, 0xffff, RZ, 0xc0, !PT ;  /* 0x0000ffff02057812 */ /* 0x020fe200078ec0ff */
[----:B------:R-:W-:Y:S01]  /*3540*/  ULDC.64 UR4, c[0x0][0x5c0] ;  /* 0x0001700000047ab9 */ /* 0x000fe20000000a00 */
[----:B------:R-:W-:Y:S01]  /*3550*/  ISETP.LT.OR P2, PT, R0, 0x2, !P5 ;  /* 0x000000020000780c */ /* 0x000fe20006f41670 */
[----:B------:R-:W-:Y:S01]  /*3560*/  BSSY B1, `(.L_x_33) ;  /* 0x000000b000017945 */ /* 0x000fe20003800000 */
[----:B------:R-:W-:Y:S02]  /*3570*/  PRMT R5, R5, 0x8880, RZ ;  /* 0x0000888005057816 */ /* 0x000fe400000000ff */
[----:B------:R-:W-:-:S03]  /*3580*/  IADD3 R4, P0, R4, UR4, RZ ;  /* 0x0000000404047c10 */ /* 0x000fc6000ff1e0ff */
[----:B------:R-:W-:Y:S01]  /*3590*/  IMAD R7, R5, R17, RZ ;  /* 0x0000001105077224 */ /* 0x000fe200078e02ff */
[----:B------:R-:W-:-:S03]  /*35a0*/  IADD3.X R5, R10, UR5, RZ, P0, !PT ;  /* 0x000000050a057c10 */ /* 0x000fc600087fe4ff */
[----:B--2---:R-:W-:-:S05]  /*35b0*/  @!P1 IMAD R8, R8, R16, R7 ;  /* 0x0000001008089224 */ /* 0x004fca00078e0207 */
[----:B------:R1:W-:Y:S01]  /*35c0*/  @!P1 STG.E.U8 desc[UR50][R4.64], R8 ;  /* 0x0000000804009986 */ /* 0x0003e2000c101132 */
[----:B------:R-:W-:Y:S05]  /*35d0*/  @P2 BRA `(.L_x_34) ;  /* 0x00000000000c2947 */ /* 0x000fea0003800000 */
[----:B------:R-:W2:Y:S02]  /*35e0*/  LDG.E.U8 R2, desc[UR50][R234.64+0x1] ;  /* 0x00000132ea027981 */ /* 0x000ea4000c1e1100 */
[----:B--2---:R-:W-:-:S05]  /*35f0*/  PRMT R7, R2, 0x8880, RZ ;  /* 0x0000888002077816 */ /* 0x004fca00000000ff */
[----:B------:R-:W-:-:S07]  /*3600*/  IMAD R7, R7, R17, RZ ;  /* 0x0000001107077224 */ /* 0x000fce00078e02ff */
.L_x_34:
[----:B------:R-:W-:Y:S05]  /*3610*/  BSYNC B1 ;  /* 0x0000000000017941 */ /* 0x000fea0003800000 */
.L_x_33:
[----:B-1----:R-:W2:Y:S01]  /*3620*/  LDL.LU R8, [R1+0x24] ;  /* 0x0000240001087983 */ /* 0x002ea20000300800 */
[----:B------:R-:W-:Y:S01]  /*3630*/  ISETP.GE.AND P6, PT, R3, 0x9, PT ;  /* 0x000000090300780c */ /* 0x000fe20003fc6270 */
[C---:B------:R-:W-:Y:S01]  /*3640*/  IMAD.SHL.U32 R232, R236.reuse, 0x8, RZ ;  /* 0x00000008ece87824 */ /* 0x040fe200078e00ff */
[----:B------:R-:W-:Y:S01]  /*3650*/  SHF.L.U64.HI R233, R236, 0x3, R237 ;  /* 0x00000003ece97819 */ /* 0x000fe200000102ed */
[----:B------:R-:W-:Y:S01]  /*3660*/  BSSY B1, `(.L_x_35) ;  /* 0x000000f000017945 */ /* 0x000fe20003800000 */
[C---:B------:R-:W-:Y:S02]  /*3670*/  ISETP.LT.OR P4, PT, R0.reuse, 0x1, !P6 ;  /* 0x000000010000780c */ /* 0x040fe40007781670 */
[----:B------:R-:W-:Y:S01]  /*3680*/  ISETP.LT.OR P0, PT, R0, 0x2, !P6 ;  /* 0x000000020000780c */ /* 0x000fe20007701670 */
[----:B------:R1:W-:Y:S02]  /*3690*/  STL.64 [R1+0x20], R232 ;  /* 0x000020e801007387 */ /* 0x0003e40000100a00 */
[----:B-1----:R-:W-:-:S04]  /*36a0*/  IMAD.WIDE.U32 R232, R6, R236, R232 ;  /* 0x000000ec06e87225 */ /* 0x002fc800078e00e8 */
[----:B------:R-:W-:Y:S02]  /*36b0*/  IMAD.IADD R11, R11, 0x1, R233 ;  /* 0x000000010b0b7824 */ /* 0x000fe400078e02e9 */
[----:B--2---:R-:W-:-:S05]  /*36c0*/  @!P2 IMAD R8, R8, R16, R7 ;  /* 0x000000100808a224 */ /* 0x004fca00078e0207 */
[----:B------:R1:W-:Y:S01]  /*36d0*/  @!P2 STG.E.U8 desc[UR50][R4.64+0x1], R8 ;  /* 0x000001080400a986 */ /* 0x0003e2000c101132 */
[----:B------:R-:W-:-:S04]  /*36e0*/  IADD3 R232, P1, P2, R22, R15, R232 ;  /* 0x0000000f16e87210 */ /* 0x000fc80007a3e0e8 */
[----:B------:R-:W-:Y:S02]  /*36f0*/  IADD3.X R233, R21, R13, R11, P1, P2 ;  /* 0x0000000d15e97210 */ /* 0x000fe40000fe440b */
[----:B-1----:R-:W-:Y:S01]  /*3700*/  @!P4 IADD3 R8, P3, R4, UR41, RZ ;  /* 0x000000290408cc10 */ /* 0x002fe2000ff7e0ff */
[----:B------:R-:W-:-:S12]  /*3710*/  @P4 BRA `(.L_x_36) ;  /* 0x00000000000c4947 */ /* 0x000fd80003800000 */
[----:B------:R-:W2:Y:S02]  /*3720*/  LDG.E.U8 R2, desc[UR50][R232.64] ;  /* 0x00000032e8027981 */ /* 0x000ea4000c1e1100 */
[----:B--2---:R-:W-:-:S05]  /*3730*/  PRMT R7, R2, 0x8880, RZ ;  /* 0x0000888002077816 */ /* 0x004fca00000000ff */
[----:B------:R-:W-:-:S07]  /*3740*/  IMAD R7, R7, R17, RZ ;  /* 0x0000001107077224 */ /* 0x000fce00078e02ff */
.L_x_36:
[----:B------:R-:W-:Y:S05]  /*3750*/  BSYNC B1 ;  /* 0x0000000000017941 */ /* 0x000fea0003800000 */
.L_x_35:
[----:B------:R-:W2:Y:S01]  /*3760*/  LDL.LU R10, [R1+0x28] ;  /* 0x00002800010a7983 */ /* 0x000ea20000300800 */
[----:B------:R-:W-:Y:S01]  /*3770*/  @!P4 IADD3.X R9, R5, UR40, RZ, P3, !PT ;  /* 0x000000280509cc10 */ /* 0x000fe20009ffe4ff */
[----:B------:R-:W-:Y:S01]  /*3780*/  BSSY B1, `(.L_x_37) ;  /* 0x000000b000017945 */ /* 0x000fe20003800000 */
[C---:B------:R-:W-:Y:S02]  /*3790*/  ISETP.LT.OR P2, PT, R0.reuse, 0x9, !P5 ;  /* 0x000000090000780c */ /* 0x040fe40006f41670 */
[C---:B------:R-:W-:Y:S02]  /*37a0*/  ISETP.LT.OR P3, PT, R0.reuse, 0xa, !P5 ;  /* 0x0000000a0000780c */ /* 0x040fe40006f61670 */
[----:B------:R-:W-:Y:S01]  /*37b0*/  ISETP.LT.OR P1, PT, R0, 0x9, !P6 ;  /* 0x000000090000780c */ /* 0x000fe20007721670 */
[----:B--2---:R-:W-:-:S05]  /*37c0*/  @!P4 IMAD R10, R10, R16, R7 ;  /* 0x000000100a0ac224 */ /* 0x004fca00078e0207 */
[----:B------:R1:W-:Y:S02]  /*37d0*/  @!P4 STG.E.U8 desc[UR50][R8.64], R10 ;  /* 0x0000000a0800c986 */ /* 0x0003e4000c101132 */
[----:B-1----:R-:W-:Y:S01]  /*37e0*/  @!P0 IADD3 R8, P4, R4, UR41, RZ ;  /* 0x0000002904088c10 */ /* 0x002fe2000ff9e0ff */
[----:B------:R-:W-:-:S12]  /*37f0*/  @P0 BRA `(.L_x_38) ;  /* 0x00000000000c0947 */ /* 0x000fd80003800000 */
[----:B------:R-:W2:Y:S02]  /*3800*/  LDG.E.U8 R2, desc[UR50][R232.64+0x1] ;  /* 0x00000132e8027981 */ /* 0x000ea4000c1e1100 */
[----:B--2---:R-:W-:-:S05]  /*3810*/  PRMT R7, R2, 0x8880, RZ ;  /* 0x0000888002077816 */ /* 0x004fca00000000ff */
[----:B------:R-:W-:-:S07]  /*3820*/  IMAD R7, R7, R17, RZ ;  /* 0x0000001107077224 */ /* 0x000fce00078e02ff */
.L_x_38:
[----:B------:R-:W-:Y:S05]  /*3830*/  BSYNC B1 ;  /* 0x0000000000017941 */ /* 0x000fea0003800000 */
.L_x_37:
[----:B------:R-:W2:Y:S01]  /*3840*/  LDL.LU R10, [R1+0x2c] ;  /* 0x00002c00010a7983 */ /* 0x000ea20000300800 */
[----:B------:R-:W-:Y:S01]  /*3850*/  @!P0 IADD3.X R9, R5, UR40, RZ, P4, !PT ;  /* 0x0000002805098c10 */ /* 0x000fe2000a7fe4ff */
[----:B------:R-:W-:Y:S01]  /*3860*/  BSSY B1, `(.L_x_39) ;  /* 0x0000007000017945 */ /* 0x000fe20003800000 */
[----:B--2---:R-:W-:-:S05]  /*3870*/  @!P0 IMAD R10, R10, R16, R7 ;  /* 0x000000100a0a8224 */ /* 0x004fca00078e0207 */
[----:B------:R1:W-:Y:S01]  /*3880*/  @!P0 STG.E.U8 desc[UR50][R8.64+0x1], R10 ;  /* 0x0000010a08008986 */ /* 0x0003e2000c101132 */
[----:B------:R-:W-:Y:S05]  /*3890*/  @P2 BRA `(.L_x_40) ;  /* 0x00000000000c2947 */ /* 0x000fea0003800000 */
[----:B------:R-:W2:Y:S02]  /*38a0*/  LDG.E.U8 R2, desc[UR50][R234.64+0x8] ;  /* 0x00000832ea027981 */ /* 0x000ea4000c1e1100 */
[----:B--2---:R-:W-:-:S05]  /*38b0*/  PRMT R7, R2, 0x8880, RZ ;  /* 0x0000888002077816 */ /* 0x004fca00000000ff */
[----:B------:R-:W-:-:S07]  /*38c0*/  IMAD R7, R7, R17, RZ ;  /* 0x0000001107077224 */ /* 0x000fce00078e02ff */
.L_x_40:
[----:B------:R-:W-:Y:S05]  /*38d0*/  BSYNC B1 ;  /* 0x0000000000017941 */ /* 0x000fea0003800000 */
.L_x_39:
[----:B-1----:R-:W2:Y:S01]  /*38e0*/  LDL.LU R8, [R1+0x30] ;  /* 0x0000300001087983 */ /* 0x002ea20000300800 */
[----:B------:R-:W-:Y:S01]  /*38f0*/  BSSY B1, `(.L_x_41) ;  /* 0x0000007000017945 */ /* 0x000fe20003800000 */
[----:B--2---:R-:W-:-:S05]  /*3900*/  @!P2 IMAD R8, R8, R16, R7 ;  /* 0x000000100808a224 */ /* 0x004fca00078e0207 */
[----:B------:R1:W-:Y:S01]  /*3910*/  @!P2 STG.E.U8 desc[UR50][R4.64+0x8], R8 ;  /* 0x000008080400a986 */ /* 0x0003e2000c101132 */
[----:B------:R-:W-:Y:S05]  /*3920*/  @P3 BRA `(.L_x_42) ;  /* 0x00000000000c3947 */ /* 0x000fea0003800000 */
[----:B------:R-:W2:Y:S02]  /*3930*/  LDG.E.U8 R2, desc[UR50][R234.64+0x9] ;  /* 0x00000932ea027981 */ /* 0x000ea4000c1e1100 */
[----:B--2---:R-:W-:-:S05]  /*3940*/  PRMT R7, R2, 0x8880, RZ ;  /* 0x0000888002077816 */ /* 0x004fca00000000ff */
[----:B------:R-:W-:-:S07]  /*3950*/  IMAD R7, R7, R17, RZ ;  /* 0x0000001107077224 */ /* 0x000fce00078e02ff */
.L_x_42:
[----:B------:R-:W-:Y:S05]  /*3960*/  BSYNC B1 ;  /* 0x0000000000017941 */ /* 0x000fea0003800000 */
.L_x_41:
[----:B-1----:R-:W2:Y:S01]  /*3970*/  LDL.LU R8, [R1+0x34] ;  /* 0x0000340001087983 */ /* 0x002ea20000300800 */
[----:B------:R-:W-:Y:S01]  /*3980*/  BSSY B1, `(.L_x_43) ;  /* 0x0000009000017945 */ /* 0x000fe20003800000 */
        /* <DEDUP_REMOVED lines=8> */
.L_x_44:
[----:B------:R-:W-:Y:S05]  /*3a10*/  BSYNC B1 ;  /* 0x0000000000017941 */ /* 0x000fea0003800000 */
.L_x_43:
[----:B------:R-:W2:Y:S01]  /*3a20*/  LDL.LU R10, [R1+0x38] ;  /* 0x00003800010a7983 */ /* 0x000ea20000300800 */
[----:B------:R-:W-:Y:S01]  /*3a30*/  @!P1 IADD3.X R9, R5, UR40, RZ, P2, !PT ;  /* 0x0000002805099c10 */ /* 0x000fe200097fe4ff */
[----:B------:R-:W-:Y:S01]  /*3a40*/  BSSY B1, `(.L_x_45) ;  /* 0x0000008000017945 */ /* 0x000fe20003800000 */
[----:B--2---:R-:W-:-:S05]  /*3a50*/  @!P1 IMAD R10, R10, R16, R7 ;  /* 0x000000100a0a9224 */ /* 0x004fca00078e0207 */
[----:B------:R1:W-:Y:S02]  /*3a60*/  @!P1 STG.E.U8 desc[UR50][R8.64+0x8], R10 ;  /* 0x0000080a08009986 */ /* 0x0003e4000c101132 */
[----:B-1----:R-:W-:Y:S01]  /*3a70*/  @!P0 IADD3 R8, P1, R4, UR41, RZ ;  /* 0x0000002904088c10 */ /* 0x002fe2000ff3e0ff */
[----:B------:R-:W-:-:S12]  /*3a80*/  @P0 BRA `(.L_x_46) ;  /* 0x00000000000c0947 */ /* 0x000fd80003800000 */
[----:B------:R-:W2:Y:S02]  /*3a90*/  LDG.E.U8 R2, desc[UR50][R232.64+0x9] ;  /* 0x00000932e8027981 */ /* 0x000ea4000c1e1100 */
[----:B--2---:R-:W-:-:S05]  /*3aa0*/  PRMT R7, R2, 0x8880, RZ ;  /* 0x0000888002077816 */ /* 0x004fca00000000ff */
[----:B------:R-:W-:-:S07]  /*3ab0*/  IMAD R7, R7, R17, RZ ;  /* 0x0000001107077224 */ /* 0x000fce00078e02ff */
.L_x_46:
[----:B------:R-:W-:Y:S05]  /*3ac0*/  BSYNC B1 ;  /* 0x0000000000017941 */ /* 0x000fea0003800000 */
.L_x_45:
[----:B------:R-:W2:Y:S01]  /*3ad0*/  LDL.LU R10, [R1+0x3c] ;  /* 0x00003c00010a7983 */ /* 0x000ea20000300800 */
[----:B------:R-:W-:Y:S01]  /*3ae0*/  @!P0 IADD3.X R9, R5, UR40, RZ, P1, !PT ;  /* 0x0000002805098c10 */ /* 0x000fe20008ffe4ff */
[----:B------:R-:W-:Y:S01]  /*3af0*/  BSSY B1, `(.L_x_47) ;  /* 0x0000013000017945 */ /* 0x000fe20003800000 */
[----:B------:R-:W-:Y:S02]  /*3b00*/  ISETP.GE.AND P4, PT, R3, 0x81, PT ;  /* 0x000000810300780c */ /* 0x000fe40003f86270 */
[----:B------:R-:W-:Y:S02]  /*3b10*/  LOP3.LUT R18, R18, 0xfffffffd, RZ, 0xc0, !PT ;  /* 0xfffffffd12127812 */ /* 0x000fe400078ec0ff */
[----:B------:R-:W-:-:S09]  /*3b20*/  ISETP.LT.OR P1, PT, R0, 0x1, !P4 ;  /* 0x000000010000780c */ /* 0x000fd20006721670 */
[----:B------:R-:W-:Y:S01]  /*3b30*/  @P4 LOP3.LUT R18, R18, 0x2, RZ, 0xfc, !PT ;  /* 0x0000000212124812 */ /* 0x000fe200078efcff */
[----:B--2---:R-:W-:-:S05]  /*3b40*/  @!P0 IMAD R10, R10, R16, R7 ;  /* 0x000000100a0a8224 */ /* 0x004fca00078e0207 */
[----:B------:R1:W-:Y:S01]  /*3b50*/  @!P0 STG.E.U8 desc[UR50][R8.64+0x9], R10 ;  /* 0x0000090a08008986 */ /* 0x0003e2000c101132 */
[----:B------:R-:W-:-:S05]  /*3b60*/  IADD3 R12, P0, R6, 0x80, RZ ;  /* 0x00000080060c7810 */ /* 0x000fca0007f1e0ff */
[----:B-1----:R-:W-:-:S04]  /*3b70*/  IMAD.X R8, RZ, RZ, UR7, P0 ;  /* 0x00000007ff087e24 */ /* 0x002fc800080e06ff */
[-C--:B------:R-:W-:Y:S02]  /*3b80*/  IMAD R14, R8, R236.reuse, RZ ;  /* 0x000000ec080e7224 */ /* 0x080fe400078e02ff */
[----:B------:R-:W-:-:S04]  /*3b90*/  IMAD.WIDE.U32 R8, R12, R236, R20 ;  /* 0x000000ec0c087225 */ /* 0x000fc800078e0014 */
[----:B------:R-:W-:Y:S01]  /*3ba0*/  IMAD R14, R12, R237, R14 ;  /* 0x000000ed0c0e7224 */ /* 0x000fe200078e020e */
[----:B------:R-:W-:-:S04]  /*3bb0*/  IADD3 R10, P0, R8, R15, RZ ;  /* 0x0000000f080a7210 */ /* 0x000fc80007f1e0ff */
[----:B------:R-:W-:Y:S02]  /*3bc0*/  IADD3.X R11, R13, R9, R14, P0, !PT ;  /* 0x000000090d0b7210 */ /* 0x000fe400007fe40e */
[----:B------:R-:W-:Y:S01]  /*3bd0*/  @!P1 IADD3 R8, P0, R4, UR39, RZ ;  /* 0x0000002704089c10 */ /* 0x000fe2000ff1e0ff */
[----:B------:R-:W-:-:S12]  /*3be0*/  @P1 BRA `(.L_x_48) ;  /* 0x00000000000c1947 */ /* 0x000fd80003800000 */
[----:B------:R-:W2:Y:S02]  /*3bf0*/  LDG.E.U8 R2, desc[UR50][R10.64] ;  /* 0x000000320a027981 */ /* 0x000ea4000c1e1100 */
[----:B--2---:R-:W-:-:S05]  /*3c00*/  PRMT R7, R2, 0x8880, RZ ;  /* 0x0000888002077816 */ /* 0x004fca00000000ff */
[----:B------:R-:W-:-:S07]  /*3c10*/  IMAD R7, R7, R17, RZ ;  /* 0x0000001107077224 */ /* 0x000fce00078e02ff */
.L_x_48:
[----:B------:R-:W-:Y:S05]  /*3c20*/  BSYNC B1 ;  /* 0x0000000000017941 */ /* 0x000fea0003800000 */
.L_x_47:
[----:B------:R-:W2:Y:S01]  /*3c30*/  LDL.LU R13, [R1] ;  /* 0x00000000010d7983 */ /* 0x000ea20000300800 */
[----:B------:R-:W-:Y:S01]  /*3c40*/  @!P1 IADD3.X R9, R5, UR38, RZ, P0, !PT ;  /* 0x0000002605099c10 */ /* 0x000fe200087fe4ff */
[----:B------:R-:W-:Y:S01]  /*3c50*/  BSSY B1, `(.L_x_49) ;  /* 0x0000009000017945 */ /* 0x000fe20003800000 */
[----:B------:R-:W-:Y:S01]  /*3c60*/  ISETP.LT.OR P0, PT, R0, 0x2, !P4 ;  /* 0x000000020000780c */ /* 0x000fe20006701670 */
[----:B--2---:R-:W-:-:S05]  /*3c70*/  @!P1 IMAD R13, R13, R16, R7 ;  /* 0x000000100d0d9224 */ /* 0x004fca00078e0207 */
[----:B------:R1:W-:Y:S02]  /*3c80*/  @!P1 STG.E.U8 desc[UR50][R8.64], R13 ;  /* 0x0000000d08009986 */ /* 0x0003e4000c101132 */
[----:B-1----:R-:W-:-:S05]  /*3c90*/  IADD3 R8, P1, R4, UR39, RZ ;  /* 0x0000002704087c10 */ /* 0x002fca000ff3e0ff */
[----:B------:R-:W-:Y:S08]  /*3ca0*/  @P0 BRA `(.L_x_50) ;  /* 0x00000000000c0947 */ /* 0x000ff00003800000 */
[----:B------:R-:W2:Y:S02]  /*3cb0*/  LDG.E.U8 R2, desc[UR50][R10.64+0x1] ;  /* 0x000001320a027981 */ /* 0x000ea4000c1e1100 */
[----:B--2---:R-:W-:-:S05]  /*3cc0*/  PRMT R7, R2, 0x8880, RZ ;  /* 0x0000888002077816 */ /* 0x004fca00000000ff */
[----:B------:R-:W-:-:S07]  /*3cd0*/  IMAD R7, R7, R17, RZ ;  /* 0x0000001107077224 */ /* 0x000fce00078e02ff */
.L_x_50:
[----:B------:R-:W-:Y:S05]  /*3ce0*/  BSYNC B1 ;  /* 0x0000000000017941 */ /* 0x000fea0003800000 */
.L_x_49:
[----:B------:R-:W2:Y:S04]  /*3cf0*/  LDL.LU R13, [R1+0x4] ;  /* 0x00000400010d7983 */ /* 0x000ea80000300800 */
[----:B------:R1:W-:Y:S04]  /*3d00*/  STL.64 [R1+0x58], R10 ;  /* 0x0000580a01007387 */ /* 0x0003e80000100a00 */
[----:B-1----:R-:W3:Y:S01]  /*3d10*/  LDL.64 R10, [R1+0x20] ;  /* 0x00002000010a7983 */ /* 0x002ee20000100a00 */
[----:B------:R-:W-:Y:S02]  /*3d20*/  IADD3.X R9, R5, UR38, RZ, P1, !PT ;  /* 0x0000002605097c10 */ /* 0x000fe40008ffe4ff */
[----:B------:R-:W-:Y:S01]  /*3d30*/  ISETP.GE.AND P2, PT, R3, 0x89, PT ;  /* 0x000000890300780c */ /* 0x000fe20003f46270 */
[----:B--2---:R-:W-:-:S05]  /*3d40*/  @!P0 IMAD R13, R13, R16, R7 ;  /* 0x000000100d0d8224 */ /* 0x004fca00078e0207 */
[----:B------:R3:W-:Y:S01]  /*3d50*/  @!P0 STG.E.U8 desc[UR50][R8.64+0x1], R13 ;  /* 0x0000010d08008986 */ /* 0x0007e2000c101132 */
[----:B------:R-:W-:Y:S01]  /*3d60*/  ISETP.LT.OR P0, PT, R0, 0x1, !P2 ;  /* 0x000000010000780c */ /* 0x000fe20005701670 */
[----:B---3--:R-:W-:Y:S02]  /*3d70*/  IMAD.WIDE.U32 R12, R12, R236, R10 ;  /* 0x000000ec0c0c7225 */ /* 0x008fe400078e000a */
[----:B------:R1:W5:Y:S02]  /*3d80*/  LDL.LU.64 R10, [R1+0x58] ;  /* 0x00005800010a7983 */ /* 0x0003640000300a00 */
[----:B------:R-:W-:Y:S01]  /*3d90*/  IMAD.IADD R14, R14, 0x1, R13 ;  /* 0x000000010e0e7824 */ /* 0x000fe200078e020d */
[----:B------:R-:W-:Y:S01]  /*3da0*/  IADD3 R12, P1, P3, R22, R15, R12 ;  /* 0x0000000f160c7210 */ /* 0x000fe20007b3e00c */
[----:B------:R-:W2:Y:S01]  /*3db0*/  LDL R13, [R1+0x44] ;  /* 0x00004400010d7983 */ /* 0x000ea20000100800 */
[----:B------:R-:W-:Y:S01]  /*3dc0*/  IMAD.U32 R15, RZ, RZ, UR41 ;  /* 0x00000029ff0f7e24 */ /* 0x000fe2000f8e00ff */
[----:B------:R-:W-:Y:S01]  /*3dd0*/  BSSY B1, `(.L_x_51) ;  /* 0x000000a000017945 */ /* 0x000fe20003800000 */
[----:B--2---:R-:W-:-:S03]  /*3de0*/  IADD3.X R13, R21, R13, R14, P1, P3 ;  /* 0x0000000d150d7210 */ /* 0x004fc60000fe640e */
[----:B------:R-:W-:Y:S01]  /*3df0*/  @!P0 IADD3 R14, P1, P3, R15, UR39, R4 ;  /* 0x000000270f0e8c10 */ /* 0x000fe2000fb3e004 */
[----:B------:R-:W-:-:S05]  /*3e00*/  IMAD.U32 R15, RZ, RZ, UR40 ;  /* 0x00000028ff0f7e24 */ /* 0x000fca000f8e00ff */
[----:B------:R-:W-:Y:S02]  /*3e10*/  @!P0 IADD3.X R15, R15, UR38, R5, P1, P3 ;  /* 0x000000260f0f8c10 */ /* 0x000fe40008fe6405 */
[----:B------:R-:W-:Y:S01]  /*3e20*/  ISETP.LT.OR P1, PT, R0, 0x2, !P2 ;  /* 0x000000020000780c */ /* 0x000fe20005721670 */
[----:B-1----:R-:W-:-:S12]  /*3e30*/  @P0 BRA `(.L_x_52) ;  /* 0x00000000000c0947 */ /* 0x002fd80003800000 */
[----:B------:R-:W2:Y:S02]  /*3e40*/  LDG.E.U8 R2, desc[UR50][R12.64] ;  /* 0x000000320c027981 */ /* 0x000ea4000c1e1100 */
[----:B--2---:R-:W-:-:S05]  /*3e50*/  PRMT R7, R2, 0x8880, RZ ;  /* 0x0000888002077816 */ /* 0x004fca00000000ff */
[----:B------:R-:W-:-:S07]  /*3e60*/  IMAD R7, R7, R17, RZ ;  /* 0x0000001107077224 */ /* 0x000fce00078e02ff */
.L_x_52:
[----:B------:R-:W-:Y:S05]  /*3e70*/  BSYNC B1 ;  /* 0x0000000000017941 */ /* 0x000fea0003800000 */
.L_x_51:
[----:B------:R-:W2:Y:S01]  /*3e80*/  LDL.LU R20, [R1+0x8] ;  /* 0x0000080001147983 */ /* 0x000ea20000300800 */
[----:B------:R-:W-:Y:S01]  /*3e90*/  BSSY B1, `(.L_x_53) ;  /* 0x000000d000017945 */ /* 0x000fe20003800000 */
[----:B--2---:R-:W-:-:S05]  /*3ea0*/  @!P0 IMAD R20, R20, R16, R7 ;  /* 0x0000001014148224 */ /* 0x004fca00078e0207 */
[----:B------:R1:W-:Y:S02]  /*3eb0*/  @!P0 STG.E.U8 desc[UR50][R14.64], R20 ;  /* 0x000000140e008986 */ /* 0x0003e4000c101132 */
[----:B-1----:R-:W-:Y:S02]  /*3ec0*/  IMAD.U32 R14, RZ, RZ, UR41 ;  /* 0x00000029ff0e7e24 */ /* 0x002fe4000f8e00ff */
[----:B------:R-:W-:-:S03]  /*3ed0*/  IMAD.U32 R15, RZ, RZ, UR40 ;  /* 0x00000028ff0f7e24 */ /* 0x000fc6000f8e00ff */
[----:B------:R-:W-:-:S04]  /*3ee0*/  @!P1 IADD3 R14, P0, P3, R14, UR39, R4 ;  /* 0x000000270e0e9c10 */ /* 0x000fc8000fb1e004 */
[----:B------:R-:W-:Y:S02]  /*3ef0*/  @!P1 IADD3.X R15, R15, UR38, R5, P0, P3 ;  /* 0x000000260f0f9c10 */ /* 0x000fe400087e6405 */
[C---:B------:R-:W-:Y:S02]  /*3f00*/  ISETP.LT.OR P3, PT, R0.reuse, 0x9, !P4 ;  /* 0x000000090000780c */ /* 0x040fe40006761670 */
[----:B------:R-:W-:Y:S01]  /*3f10*/  ISETP.LT.OR P0, PT, R0, 0x9, !P2 ;  /* 0x000000090000780c */ /* 0x000fe20005701670 */
[----:B------:R-:W-:-:S12]  /*3f20*/  @P1 BRA `(.L_x_54) ;  /* 0x00000000000c1947 */ /* 0x000fd80003800000 */
[----:B------:R-:W2:Y:S02]  /*3f30*/  LDG.E.U8 R2, desc[UR50][R12.64+0x1] ;  /* 0x000001320c027981 */ /* 0x000ea4000c1e1100 */
[----:B--2---:R-:W-:-:S05]  /*3f40*/  PRMT R7, R2, 0x8880, RZ ;  /* 0x0000888002077816 */ /* 0x004fca00000000ff */
[----:B------:R-:W-:-:S07]  /*3f50*/  IMAD R7, R7, R17, RZ ;  /* 0x0000001107077224 */ /* 0x000fce00078e02ff */
.L_x_54:
[----:B------:R-:W-:Y:S05]  /*3f60*/  BSYNC B1 ;  /* 0x0000000000017941 */ /* 0x000fea0003800000 */
.L_x_53:
[----:B------:R-:W2:Y:S01]  /*3f70*/  LDL.LU R20, [R1+0xc] ;  /* 0x00000c0001147983 */ /* 0x000ea20000300800 */
[----:B------:R-:W-:Y:S01]  /*3f80*/  BSSY B1, `(.L_x_55) ;  /* 0x0000007000017945 */ /* 0x000fe20003800000 */
[----:B--2---:R-:W-:-:S05]  /*3f90*/  @!P1 IMAD R20, R20, R16, R7 ;  /* 0x0000001014149224 */ /* 0x004fca00078e0207 */
[----:B------:R1:W-:Y:S01]  /*3fa0*/  @!P1 STG.E.U8 desc[UR50][R14.64+0x1], R20 ;  /* 0x000001140e009986 */ /* 0x0003e2000c101132 */
[----:B------:R-:W-:Y:S05]  /*3fb0*/  @P3 BRA `(.L_x_56) ;  /* 0x00000000000c3947 */ /* 0x000fea0003800000 */
[----:B-----5:R-:W2:Y:S02]  /*3fc0*/  LDG.E.U8 R2, desc[UR50][R10.64+0x8] ;  /* 0x000008320a027981 */ /* 0x020ea4000c1e1100 */
[----:B--2---:R-:W-:-:S05]  /*3fd0*/  PRMT R7, R2, 0x8880, RZ ;  /* 0x0000888002077816 */ /* 0x004fca00000000ff */
[----:B------:R-:W-:-:S07]  /*3fe0*/  IMAD R7, R7, R17, RZ ;  /* 0x0000001107077224 */ /* 0x000fce00078e02ff */
.L_x_56:
[----:B------:R-:W-:Y:S05]  /*3ff0*/  BSYNC B1 ;  /* 0x0000000000017941 */ /* 0x000fea0003800000 */
.L_x_55:
[----:B-1----:R-:W2:Y:S01]  /*4000*/  LDL.LU R14, [R1+0x10] ;  /* 0x00001000010e7983 */ /* 0x002ea20000300800 */
[----:B------:R-:W-:Y:S01]  /*4010*/  IMAD.U32 R15, RZ, RZ, UR40 ;  /* 0x00000028ff0f7e24 */ /* 0x000fe2000f8e00ff */
[----:B------:R-:W-:Y:S01]  /*4020*/  BSSY B1, `(.L_x_57) ;  /* 0x000000c000017945 */ /* 0x000fe20003800000 */
[----:B--2---:R-:W-:-:S05]  /*4030*/  @!P3 IMAD R14, R14, R16, R7 ;  /* 0x000000100e0eb224 */ /* 0x004fca00078e0207 */
[----:B------:R1:W-:Y:S02]  /*4040*/  @!P3 STG.E.U8 desc[UR50][R8.64+0x8], R14 ;  /* 0x0000080e0800b986 */ /* 0x0003e4000c101132 */
[----:B-1----:R-:W-:-:S05]  /*4050*/  IMAD.U32 R14, RZ, RZ, UR41 ;  /* 0x00000029ff0e7e24 */ /* 0x002fca000f8e00ff */
[----:B------:R-:W-:-:S04]  /*4060*/  @!P0 IADD3 R14, P1, P3, R14, UR39, R4 ;  /* 0x000000270e0e8c10 */ /* 0x000fc8000fb3e004 */
[----:B------:R-:W-:Y:S02]  /*4070*/  @!P0 IADD3.X R15, R15, UR38, R5, P1, P3 ;  /* 0x000000260f0f8c10 */ /* 0x000fe40008fe6405 */
[C---:B------:R-:W-:Y:S02]  /*4080*/  ISETP.LT.OR P3, PT, R0.reuse, 0xa, !P4 ;  /* 0x0000000a0000780c */ /* 0x040fe40006761670 */
[----:B------:R-:W-:-:S11]  /*4090*/  ISETP.LT.OR P1, PT, R0, 0xa, !P2 ;  /* 0x0000000a0000780c */ /* 0x000fd60005721670 */
[----:B------:R-:W-:Y:S05]  /*40a0*/  @P3 BRA `(.L_x_58) ;  /* 0x00000000000c3947 */ /* 0x000fea0003800000 */
[----:B-----5:R-:W2:Y:S02]  /*40b0*/  LDG.E.U8 R2, desc[UR50][R10.64+0x9] ;  /* 0x000009320a027981 */ /* 0x020ea4000c1e1100 */
[----:B--2---:R-:W-:-:S05]  /*40c0*/  PRMT R7, R2, 0x8880, RZ ;  /* 0x0000888002077816 */ /* 0x004fca00000000ff */
[----:B------:R-:W-:-:S07]  /*40d0*/  IMAD R7, R7, R17, RZ ;  /* 0x0000001107077224 */ /* 0x000fce00078e02ff */
.L_x_58:
[----:B------:R-:W-:Y:S05]  /*40e0*/  BSYNC B1 ;  /* 0x0000000000017941 */ /* 0x000fea0003800000 */
.L_x_57:
[----:B------:R-:W2:Y:S01]  /*40f0*/  LDL.LU R20, [R1+0x14] ;  /* 0x0000140001147983 */ /* 0x000ea20000300800 */
[----:B------:R-:W-:Y:S01]  /*4100*/  BSSY B1, `(.L_x_59) ;  /* 0x0000007000017945 */ /* 0x000fe20003800000 */
[----:B--2---:R-:W-:-:S05]  /*4110*/  @!P3 IMAD R20, R20, R16, R7 ;  /* 0x000000101414b224 */ /* 0x004fca00078e0207 */
[----:B------:R1:W-:Y:S01]  /*4120*/  @!P3 STG.E.U8 desc[UR50][R8.64+0x9], R20 ;  /* 0x000009140800b986 */ /* 0x0003e2000c101132 */
[----:B------:R-:W-:Y:S05]  /*4130*/  @P0 BRA `(.L_x_60) ;  /* 0x00000000000c0947 */ /* 0x000fea0003800000 */
[----:B------:R-:W2:Y:S02]  /*4140*/  LDG.E.U8 R2, desc[UR50][R12.64+0x8] ;  /* 0x000008320c027981 */ /* 0x000ea4000c1e1100 */
[----:B--2---:R-:W-:-:S05]  /*4150*/  PRMT R7, R2, 0x8880, RZ ;  /* 0x0000888002077816 */ /* 0x004fca00000000ff */
[----:B------:R-:W-:-:S07]  /*4160*/  IMAD R7, R7, R17, RZ ;  /* 0x0000001107077224 */ /* 0x000fce00078e02ff */
.L_x_60:
[----:B------:R-:W-:Y:S05]  /*4170*/  BSYNC B1 ;  /* 0x0000000000017941 */ /* 0x000fea0003800000 */
.L_x_59:
[----:B-1----:R-:W2:Y:S01]  /*4180*/  LDL.LU R20, [R1+0x18] ;  /* 0x0000180001147983 */ /* 0x002ea20000300800 */
[----:B------:R-:W-:Y:S01]  /*4190*/  BSSY B1, `(.L_x_61) ;  /* 0x000000b000017945 */ /* 0x000fe20003800000 */
[----:B--2---:R-:W-:-:S05]  /*41a0*/  @!P0 IMAD R20, R20, R16, R7 ;  /* 0x0000001014148224 */ /* 0x004fca00078e0207 */
[----:B------:R1:W-:Y:S02]  /*41b0*/  @!P0 STG.E.U8 desc[UR50][R14.64+0x8], R20 ;  /* 0x000008140e008986 */ /* 0x0003e4000c101132 */
[----:B-1----:R-:W-:Y:S02]  /*41c0*/  IMAD.U32 R14, RZ, RZ, UR41 ;  /* 0x00000029ff0e7e24 */ /* 0x002fe4000f8e00ff */
[----:B------:R-:W-:-:S03]  /*41d0*/  IMAD.U32 R15, RZ, RZ, UR40 ;  /* 0x00000028ff0f7e24 */ /* 0x000fc6000f8e00ff */
[----:B------:R-:W-:-:S04]  /*41e0*/  @!P1 IADD3 R14, P0, P3, R14, UR39, R4 ;  /* 0x000000270e0e9c10 */ /* 0x000fc8000fb1e004 */
[----:B------:R-:W-:Y:S01]  /*41f0*/  @!P1 IADD3.X R15, R15, UR38, R5, P0, P3 ;  /* 0x000000260f0f9c10 */ /* 0x000fe200087e6405 */
[----:B------:R-:W-:Y:S08]  /*4200*/  @P1 BRA `(.L_x_62) ;  /* 0x00000000000c1947 */ /* 0x000ff00003800000 */
[----:B------:R-:W2:Y:S02]  /*4210*/  LDG.E.U8 R2, desc[UR50][R12.64+0x9] ;  /* 0x000009320c027981 */ /* 0x000ea4000c1e1100 */
[----:B--2---:R-:W-:-:S05]  /*4220*/  PRMT R7, R2, 0x8880, RZ ;  /* 0x0000888002077816 */ /* 0x004fca00000000ff */
[----:B------:R-:W-:-:S07]  /*4230*/  IMAD R7, R7, R17, RZ ;  /* 0x0000001107077224 */ /* 0x000fce00078e02ff */
.L_x_62:
[----:B------:R-:W-:Y:S05]  /*4240*/  BSYNC B1 ;  /* 0x0000000000017941 */ /* 0x000fea0003800000 */
.L_x_61:
[----:B------:R-:W2:Y:S04]  /*4250*/  LDL.LU R20, [R1+0x1c] ;  /* 0x00001c0001147983 */ /* 0x000ea80000300800 */
[----:B------:R1:W-:Y:S04]  /*4260*/  STL [R1+0x58], R8 ;  /* 0x0000580801007387 */ /* 0x0003e80000100800 */
[----:B-1----:R-:W3:Y:S04]  /*4270*/  LDL R8, [R1+0x40] ;  /* 0x0000400001087983 */ /* 0x002ee80000100800 */
[----:B------:R1:W-:Y:S02]  /*4280*/  STL [R1+0x54], R2 ;  /* 0x0000540201007387 */ /* 0x0003e40000100800 */
[----:B-1----:R-:W-:-:S05]  /*4290*/  IADD3 R2, P0, R6, 0x100, RZ ;  /* 0x0000010006027810 */ /* 0x002fca0007f1e0ff */
[----:B------:R-:W-:Y:S01]  /*42a0*/  STL [R1], R2 ;  /* 0x0000000201007387 */ /* 0x000fe20000100800 */
[----:B--2---:R-:W-:-:S05]  /*42b0*/  @!P1 IMAD R20, R20, R16, R7 ;  /* 0x0000001014149224 */ /* 0x004fca00078e0207 */
[----:B------:R1:W-:Y:S01]  /*42c0*/  @!P1 STG.E.U8 desc[UR50][R14.64+0x9], R20 ;  /* 0x000009140e009986 */ /* 0x0003e2000c101132 */
[----:B------:R-:W-:Y:S01]  /*42d0*/  ISETP.GE.AND P1, PT, R3, 0x101, PT ;  /* 0x000001010300780c */ /* 0x000fe20003f26270 */
[----:B-1----:R-:W-:-:S03]  /*42e0*/  IMAD.X R14, RZ, RZ, UR7, P0 ;  /* 0x00000007ff0e7e24 */ /* 0x002fc600080e06ff */
[----:B------:R-:W-:Y:S01]  /*42f0*/  ISETP.LT.OR P0, PT, R0, 0x1, !P1 ;  /* 0x000000010000780c */ /* 0x000fe20004f01670 */
[-C--:B------:R-:W-:Y:S02]  /*4300*/  IMAD R20, R14, R236.reuse, RZ ;  /* 0x000000ec0e147224 */ /* 0x080fe400078e02ff */
[----:B------:R-:W2:Y:S02]  /*4310*/  LDL.64 R14, [R1+0x48] ;  /* 0x00004800010e7983 */ /* 0x000ea40000100a00 */
[----:B--2---:R-:W-:-:S04]  /*4320*/  IMAD.WIDE.U32 R14, R2, R236, R14 ;  /* 0x000000ec020e7225 */ /* 0x004fc800078e000e */
[----:B------:R-:W-:Y:S02]  /*4330*/  IMAD R2, R2, R237, R20 ;  /* 0x000000ed02027224 */ /* 0x000fe400078e0214 */
[----:B------:R-:W2:Y:S01]  /*4340*/  LDL R20, [R1+0x44] ;  /* 0x0000440001147983 */ /* 0x000ea20000100800 */
[----:B---3--:R-:W-:-:S03]  /*4350*/  IADD3 R14, P3, R14, R8, RZ ;  /* 0x000000080e0e7210 */ /* 0x008fc60007f7e0ff */
[----:B------:R1:W5:Y:S04]  /*4360*/  LDL.LU R8, [R1+0x58] ;  /* 0x0000580001087983 */ /* 0x0003680000300800 */
[----:B------:R3:W-:Y:S01]  /*4370*/  STL [R1+0x4], R2 ;  /* 0x0000040201007387 */ /* 0x0007e20000100800 */
[----:B--2---:R-:W-:-:S03]  /*4380*/  IADD3.X R15, R20, R15, R2, P3, !PT ;  /* 0x0000000f140f7210 */ /* 0x004fc60001ffe402 */
[----:B---3--:R1:W5:Y:S01]  /*4390*/  LDL.LU R2, [R1+0x54] ;  /* 0x0000540001027983 */ /* 0x0083620000300800 */
[----:B------:R-:W-:Y:S01]  /*43a0*/  BSSY B1, `(.L_x_63) ;  /* 0x0000006000017945 */ /* 0x000fe20003800000 */
[----:B------:R-:W-:-:S03]  /*43b0*/  @!P0 IADD3 R20, P3, R4, UR43, RZ ;  /* 0x0000002b04148c10 */ /* 0x000fc6000ff7e0ff */
[----:B------:R-:W-:Y:S10]  /*43c0*/  @P0 BRA `(.L_x_64) ;  /* 0x00000000000c0947 */ /* 0x000ff40003800000 */
[----:B-----5:R-:W2:Y:S02]  /*43d0*/  LDG.E.U8 R2, desc[UR50][R14.64] ;  /* 0x000000320e027981 */ /* 0x020ea4000c1e1100 */
[----:B--2---:R-:W-:-:S05]  /*43e0*/  PRMT R7, R2, 0x8880, RZ ;  /* 0x0000888002077816 */ /* 0x004fca00000000ff */
[----:B------:R-:W-:-:S07]  /*43f0*/  IMAD R7, R7, R17, RZ ;  /* 0x0000001107077224 */ /* 0x000fce00078e02ff */
.L_x_64:
[----:B------:R-:W-:Y:S05]  /*4400*/  BSYNC B1 ;  /* 0x0000000000017941 */ /* 0x000fea0003800000 */
.L_x_63:
[----:B------:R2:W-:Y:S01]  /*4410*/  STL [R1+0x6c], R12 ;  /* 0x00006c0c01007387 */ /* 0x0005e20000100800 */
[----:B------:R-:W-:Y:S01]  /*4420*/  @!P0 IMAD R224, R224, R16, R7 ;  /* 0x00000010e0e08224 */ /* 0x000fe200078e0207 */
[----:B------:R-:W-:Y:S02]  /*4430*/  @!P0 IADD3.X R21, R5, UR42, RZ, P3, !PT ;  /* 0x0000002a05158c10 */ /* 0x000fe40009ffe4ff */
[----:B--2---:R-:W2:Y:S04]  /*4440*/  LDL.LU R12, [R1+0x4] ;  /* 0x00000400010c7983 */ /* 0x004ea80000300800 */
[----:B-----5:R3:W-:Y:S04]  /*4450*/  STL [R1+0x68], R2 ;  /* 0x0000680201007387 */ /* 0x0207e80000100800 */
[----:B------:R-:W-:Y:S04]  /*4460*/  @!P0 STG.E.U8 desc[UR50][R20.64], R224 ;  /* 0x000000e014008986 */ /* 0x000fe8000c101132 */
[----:B---3--:R-:W3:Y:S04]  /*4470*/  LDL R2, [R1+0x40] ;  /* 0x0000400001027983 */ /* 0x008ee80000100800 */
[----:B------:R4:W-:Y:S04]  /*4480*/  STL.64 [R1+0x60], R10 ;  /* 0x0000600a01007387 */ /* 0x0009e80000100a00 */
[----:B----4-:R-:W4:Y:S04]  /*4490*/  LDL.LU.64 R10, [R1+0x20] ;  /* 0x00002000010a7983 */ /* 0x010f280000300a00 */
[----:B------:R0:W-:Y:S04]  /*44a0*/  STL.64 [R1+0x58], R8 ;  /* 0x0000580801007387 */ /* 0x0001e80000100a00 */
[----:B0-----:R-:W3:Y:S04]  /*44b0*/  LDL.64 R8, [R1+0x48] ;  /* 0x0000480001087983 */ /* 0x001ee80000100a00 */
[----:B------:R-:W4:Y:S04]  /*44c0*/  LDL.LU R21, [R1] ;  /* 0x0000000001157983 */ /* 0x000f280000300800 */
[----:B------:R-:W3:Y:S01]  /*44d0*/  LDL R224, [R1+0x44] ;  /* 0x0000440001e07983 */ /* 0x000ee20000100800 */
[----:B------:R-:W-:-:S05]  /*44e0*/  IADD3 R6, P0, R6, 0x180, RZ ;  /* 0x0000018006067810 */ /* 0x000fca0007f1e0ff */
[----:B------:R-:W-:-:S04]  /*44f0*/  IMAD.X R20, RZ, RZ, UR7, P0 ;  /* 0x00000007ff147e24 */ /* 0x000fc800080e06ff */
[----:B------:R-:W-:-:S04]  /*4500*/  IMAD R20, R20, R236, RZ ;  /* 0x000000ec14147224 */ /* 0x000fc800078e02ff */
[----:B------:R-:W-:-:S05]  /*4510*/  IMAD R20, R6, R237, R20 ;  /* 0x000000ed06147224 */ /* 0x000fca00078e0214 */
[----:B------:R4:W-:Y:S02]  /*4520*/  STL [R1+0x10], R20 ;  /* 0x0000101401007387 */ /* 0x0009e40000100800 */
[----:B----4-:R-:W-:-:S04]  /*4530*/  IMAD.WIDE.U32 R20, R21, R236, R10 ;  /* 0x000000ec15147225 */ /* 0x010fc800078e000a */
[----:B--2---:R-:W-:Y:S01]  /*4540*/  IMAD.IADD R21, R12, 0x1, R21 ;  /* 0x000000010c157824 */ /* 0x004fe200078e0215 */
[----:B---3--:R-:W-:Y:S01]  /*4550*/  IADD3 R20, P0, P3, R22, R2, R20 ;  /* 0x0000000216147210 */ /* 0x008fe20007b1e014 */
[----:B------:R-:W-:Y:S01]  /*4560*/  IMAD.WIDE.U32 R10, R6, R236, R10 ;  /* 0x000000ec060a7225 */ /* 0x000fe200078e000a */
[----:B------:R0:W5:Y:S02]  /*4570*/  LDL.LU R12, [R1+0x6c] ;  /* 0x00006c00010c7983 */ /* 0x0001640000300800 */
[----:B------:R-:W-:Y:S02]  /*4580*/  IADD3.X R21, R9, R224, R21, P0, P3 ;  /* 0x000000e009157210 */ /* 0x000fe400007e6415 */
[----:B------:R-:W-:Y:S02]  /*4590*/  IADD3 R22, P0, P3, R22, R2, R10 ;  /* 0x0000000216167210 */ /* 0x000fe40007b1e00a */
[----:B------:R0:W5:Y:S04]  /*45a0*/  LDL.LU R2, [R1+0x68] ;  /* 0x0000680001027983 */ /* 0x0001680000300800 */
[----:B------:R-:W2:Y:S01]  /*45b0*/  LDL R23, [R1+0x10] ;  /* 0x0000100001177983 */ /* 0x000ea20000100800 */
[----:B------:R-:W-:Y:S01]  /*45c0*/  ISETP.LT.OR P4, PT, R0, 0x2, !P1 ;  /* 0x000000020000780c */ /* 0x000fe20004f81670 */
[----:B--2---:R-:W-:-:S02]  /*45d0*/  IMAD.IADD R23, R23, 0x1, R11 ;  /* 0x0000000117177824 */ /* 0x004fc400078e020b */
[----:B------:R0:W5:Y:S03]  /*45e0*/  LDL.LU.64 R10, [R1+0x60] ;  /* 0x00006000010a7983 */ /* 0x0001660000300a00 */
[----:B------:R-:W-:Y:S02]  /*45f0*/  IADD3.X R23, R9, R224, R23, P0, P3 ;  /* 0x000000e009177210 */ /* 0x000fe400007e6417 */
[----:B------:R0:W5:Y:S01]  /*4600*/  LDL.LU.64 R8, [R1+0x58] ;  /* 0x0000580001087983 */ /* 0x0001620000300a00 */
[----:B------:R-:W-:Y:S01]  /*4610*/  BSSY B1, `(.L_x_65) ;  /* 0x0000006000017945 */ /* 0x000fe20003800000 */
[----:B------:R-:W-:-:S03]  /*4620*/  ISETP.GE.AND P0, PT, R3, 0x109, PT ;  /* 0x000001090300780c */ /* 0x000fc60003f06270 */
[----:B------:R-:W-:Y:S10]  /*4630*/  @P4 BRA `(.L_x_66) ;  /* 0x00000000000c4947 */ /* 0x000ff40003800000 */
[----:B-----5:R-:W2:Y:S02]  /*4640*/  LDG.E.U8 R2, desc[UR50][R14.64+0x1] ;  /* 0x000001320e027981 */ /* 0x020ea4000c1e1100 */
[----:B--2---:R-:W-:-:S05]  /*4650*/  PRMT R7, R2, 0x8880, RZ ;  /* 0x0000888002077816 */ /* 0x004fca00000000ff */
[----:B------:R-:W-:-:S07]  /*4660*/  IMAD R7, R7, R17, RZ ;  /* 0x0000001107077224 */ /* 0x000fce00078e02ff */
.L_x_66:
[----:B------:R-:W-:Y:S05]  /*4670*/  BSYNC B1 ;  /* 0x0000000000017941 */ /* 0x000fea0003800000 */
.L_x_65:
[----:B------:R-:W-:Y:S01]  /*4680*/  LOP3.LUT R18, R18, 0xffffff7f, RZ, 0xc0, !PT ;  /* 0xffffff7f12127812 */ /* 0x000fe200078ec0ff */
[----:B------:R-:W-:Y:S01]  /*4690*/  IMAD.U32 R224, RZ, RZ, UR41 ;  /* 0x00000029ffe07e24 */ /* 0x000fe2000f8e00ff */
[----:B------:R-:W-:Y:S01]  /*46a0*/  ISETP.LT.OR P3, PT, R0, 0x1, !P0 ;  /* 0x000000010000780c */ /* 0x000fe20004761670 */
[----:B-----5:R2:W-:Y:S01]  /*46b0*/  STL.64 [R1+0x58], R2 ;  /* 0x0000580201007387 */ /* 0x0205e20000100a00 */
[----:B------:R-:W-:Y:S01]  /*46c0*/  @P2 LOP3.LUT R18, R18, 0x80, RZ, 0xfc, !PT ;  /* 0x0000008012122812 */ /* 0x000fe200078efcff */
[----:B------:R-:W-:Y:S02]  /*46d0*/  IMAD.U32 R237, RZ, RZ, UR40 ;  /* 0x00000028ffed7e24 */ /* 0x000fe4000f8e00ff */
[----:B------:R-:W-:Y:S01]  /*46e0*/  @!P4 IMAD R225, R225, R16, R7 ;  /* 0x00000010e1e1c224 */ /* 0x000fe200078e0207 */
[----:B------:R-:W-:-:S04]  /*46f0*/  LOP3.LUT R18, R18, 0xffffffbf, RZ, 0xc0, !PT ;  /* 0xffffffbf12127812 */ /* 0x000fc800078ec0ff */
[----:B------:R-:W-:-:S03]  /*4700*/  @P1 LOP3.LUT R18, R18, 0x40, RZ, 0xfc, !PT ;  /* 0x0000004012121812 */ /* 0x000fc600078efcff */
[----:B--2---:R-:W-:-:S04]  /*4710*/  @!P3 IADD3 R2, P1, P2, R224, UR43, R4 ;  /* 0x0000002be002bc10 */ /* 0x004fc8000fa3e004 */
[----:B------:R-:W-:Y:S01]  /*4720*/  @!P3 IADD3.X R3, R237, UR42, R5, P1, P2 ;  /* 0x0000002aed03bc10 */ /* 0x000fe20008fe4405 */
[----:B------:R-:W-:Y:S01]  /*4730*/  BSSY B1, `(.L_x_67) ;  /* 0x000000c000017945 */ /* 0x000fe20003800000 */
[----:B------:R-:W-:-:S03]  /*4740*/  LOP3.LUT P2, RZ, R18, 0x80, RZ, 0xc0, !PT ;  /* 0x0000008012ff7812 */ /* 0x000fc6000784c0ff */
[----:B------:R2:W-:Y:S02]  /*4750*/  @!P3 STL.64 [R1+0x8], R2 ;  /* 0x000008020100b387 */ /* 0x0005e40000100a00 */
[----:B--2---:R-:W-:-:S04]  /*4760*/  @!P4 IADD3 R2, P1, R4, UR43, RZ ;  /* 0x0000002b0402cc10 */ /* 0x004fc8000ff3e0ff */
[----:B------:R-:W-:Y:S02]  /*4770*/  @!P4 IADD3.X R3, R5, UR42, RZ, P1, !PT ;  /* 0x0000002a0503cc10 */ /* 0x000fe40008ffe4ff */
[----:B------:R-:W-:-:S03]  /*4780*/  LOP3.LUT P1, RZ, R18, 0x40, RZ, 0xc0, !PT ;  /* 0x0000004012ff7812 */ /* 0x000fc6000782c0ff */
[----:B------:R2:W-:Y:S04]  /*4790*/  @!P4 STG.E.U8 desc[UR50][R2.64+0x1], R225 ;  /* 0x000001e10200c986 */ /* 0x0005e8000c101132 */
[----:B--2---:R2:W5:Y:S01]  /*47a0*/  LDL.LU.64 R2, [R1+0x58] ;  /* 0x0000580001027983 */ /* 0x0045620000300a00 */
[----:B------:R-:W-:Y:S05]  /*47b0*/  @P3 BRA `(.L_x_68) ;  /* 0x00000000000c3947 */ /* 0x000fea0003800000 */
[----:B-----5:R-:W3:Y:S02]  /*47c0*/  LDG.E.U8 R2, desc[UR50][R20.64] ;  /* 0x0000003214027981 */ /* 0x020ee4000c1e1100 */
[----:B---3--:R-:W-:-:S05]  /*47d0*/  PRMT R7, R2, 0x8880, RZ ;  /* 0x0000888002077816 */ /* 0x008fca00000000ff */
[----:B------:R-:W-:-:S07]  /*47e0*/  IMAD R7, R7, R17, RZ ;  /* 0x0000001107077224 */ /* 0x000fce00078e02ff */
.L_x_68:
[----:B------:R-:W-:Y:S05]  /*47f0*/  BSYNC B1 ;  /* 0x0000000000017941 */ /* 0x000fea0003800000 */
.L_x_67:
[----:B-----5:R3:W-:Y:S04]  /*4800*/  STL.64 [R1+0x58], R2 ;  /* 0x0000580201007387 */ /* 0x0207e80000100a00 */
[----:B---3--:R-:W3:Y:S01]  /*4810*/  LDL.LU.64 R2, [R1+0x8] ;  /* 0x0000080001027983 */ /* 0x008ee20000300a00 */
[----:B------:R-:W-:Y:S01]  /*4820*/  @!P3 IMAD R226, R226, R16, R7 ;  /* 0x00000010e2e2b224 */ /* 0x000fe200078e0207 */
[----:B------:R-:W-:Y:S01]  /*4830*/  LOP3.LUT R18, R18, 0xffffff7f, RZ, 0xc0, !PT ;  /* 0xffffff7f12127812 */ /* 0x000fe200078ec0ff */
[----:B------:R-:W-:Y:S01]  /*4840*/  IMAD.U32 R224, RZ, RZ, UR41 ;  /* 0x00000029ffe07e24 */ /* 0x000fe2000f8e00ff */
[----:B------:R-:W-:Y:S01]  /*4850*/  ISETP.LT.OR P4, PT, R0, 0x2, !P0 ;  /* 0x000000020000780c */ /* 0x000fe20004781670 */
[----:B------:R-:W-:Y:S01]  /*4860*/  IMAD.U32 R225, RZ, RZ, UR40 ;  /* 0x00000028ffe17e24 */ /* 0x000fe2000f8e00ff */
[----:B------:R-:W-:-:S04]  /*4870*/  @P2 LOP3.LUT R18, R18, 0x80, RZ, 0xfc, !PT ;  /* 0x0000008012122812 */ /* 0x000fc800078efcff */
[----:B------:R-:W-:Y:S01]  /*4880*/  LOP3.LUT R18, R18, 0xffffffbf, RZ, 0xc0, !PT ;  /* 0xffffffbf12127812 */ /* 0x000fe200078ec0ff */
[----:B------:R-:W-:Y:S03]  /*4890*/  BSSY B1, `(.L_x_69) ;  /* 0x000000c000017945 */ /* 0x000fe60003800000 */
[----:B------:R-:W-:-:S03]  /*48a0*/  @P1 LOP3.LUT R18, R18, 0x40, RZ, 0xfc, !PT ;  /* 0x0000004012121812 */ /* 0x000fc600078efcff */
[----:B------:R-:W-:-:S04]  /*48b0*/  @!P4 IADD3 R224, P1, P2, R224, UR43, R4 ;  /* 0x0000002be0e0cc10 */ /* 0x000fc8000fa3e004 */
[----:B------:R-:W-:Y:S02]  /*48c0*/  @!P4 IADD3.X R225, R225, UR42, R5, P1, P2 ;  /* 0x0000002ae1e1cc10 */ /* 0x000fe40008fe4405 */
[C---:B------:R-:W-:Y:S02]  /*48d0*/  LOP3.LUT P2, RZ, R18.reuse, 0x80, RZ, 0xc0, !PT ;  /* 0x0000008012ff7812 */ /* 0x040fe4000784c0ff */
[----:B------:R-:W-:Y:S01]  /*48e0*/  LOP3.LUT P1, RZ, R18, 0x40, RZ, 0xc0, !PT ;  /* 0x0000004012ff7812 */ /* 0x000fe2000782c0ff */
[----:B---3--:R3:W-:Y:S04]  /*48f0*/  @!P3 STG.E.U8 desc[UR50][R2.64], R226 ;  /* 0x000000e20200b986 */ /* 0x0087e8000c101132 */
[----:B---3--:R3:W5:Y:S01]  /*4900*/  LDL.LU.64 R2, [R1+0x58] ;  /* 0x0000580001027983 */ /* 0x0087620000300a00 */
[----:B------:R-:W-:Y:S07]  /*4910*/  @P4 BRA `(.L_x_70) ;  /* 0x00000000000c4947 */ /* 0x000fee0003800000 */
[----:B-----5:R-:W4:Y:S02]  /*4920*/  LDG.E.U8 R2, desc[UR50][R20.64+0x1] ;  /* 0x0000013214027981 */ /* 0x020f24000c1e1100 */
[----:B----4-:R-:W-:-:S05]  /*4930*/  PRMT R7, R2, 0x8880, RZ ;  /* 0x0000888002077816 */ /* 0x010fca00000000ff */
[----:B------:R-:W-:-:S07]  /*4940*/  IMAD R7, R7, R17, RZ ;  /* 0x0000001107077224 */ /* 0x000fce00078e02ff */
.L_x_70:
[----:B------:R-:W-:Y:S05]  /*4950*/  BSYNC B1 ;  /* 0x0000000000017941 */ /* 0x000fea0003800000 */
.L_x_69:
[----:B------:R-:W-:Y:S01]  /*4960*/  ISETP.LT.OR P3, PT, R0, 0x9, !P1 ;  /* 0x000000090000780c */ /* 0x000fe20004f61670 */
[----:B------:R-:W-:Y:S01]  /*4970*/  @!P4 IMAD R227, R227, R16, R7 ;  /* 0x00000010e3e3c224 */ /* 0x000fe200078e0207 */
[----:B------:R-:W-:Y:S04]  /*4980*/  BSSY B1, `(.L_x_71) ;  /* 0x0000008000017945 */ /* 0x000fe80003800000 */
[----:B------:R4:W-:Y:S07]  /*4990*/  @!P4 STG.E.U8 desc[UR50][R224.64+0x1], R227 ;  /* 0x000001e3e000c986 */ /* 0x0009ee000c101132 */
[----:B----4-:R-:W-:-:S04]  /*49a0*/  @!P3 IADD3 R224, P4, R4, UR43, RZ ;  /* 0x0000002b04e0bc10 */ /* 0x010fc8000ff9e0ff */
[----:B------:R-:W-:Y:S01]  /*49b0*/  @!P3 IADD3.X R225, R5, UR42, RZ, P4, !PT ;  /* 0x0000002a05e1bc10 */ /* 0x000fe2000a7fe4ff */
[----:B------:R-:W-:Y:S08]  /*49c0*/  @P3 BRA `(.L_x_72) ;  /* 0x00000000000c3947 */ /* 0x000ff00003800000 */
[----:B-----5:R-:W4:Y:S02]  /*49d0*/  LDG.E.U8 R2, desc[UR50][R14.64+0x8] ;  /* 0x000008320e027981 */ /* 0x020f24000c1e1100 */
[----:B----4-:R-:W-:-:S05]  /*49e0*/  PRMT R7, R2, 0x8880, RZ ;  /* 0x0000888002077816 */ /* 0x010fca00000000ff */
[----:B------:R-:W-:-:S07]  /*49f0*/  IMAD R7, R7, R17, RZ ;  /* 0x0000001107077224 */ /* 0x000fce00078e02ff */
.L_x_72:
[----:B------:R-:W-:Y:S05]  /*4a00*/  BSYNC B1 ;  /* 0x0000000000017941 */ /* 0x000fea0003800000 */
.L_x_71:
[----:B------:R-:W-:Y:S01]  /*4a10*/  ISETP.LT.OR P4, PT, R0, 0xa, !P1 ;  /* 0x0000000a0000780c */ /* 0x000fe20004f81670 */
[----:B------:R-:W-:Y:S01]  /*4a20*/  @!P3 IMAD R228, R228, R16, R7 ;  /* 0x00000010e4e4b224 */ /* 0x000fe200078e0207 */
[----:B------:R-:W-:Y:S01]  /*4a30*/  BSSY B1, `(.L_x_73) ;  /* 0x0000008000017945 */ /* 0x000fe20003800000 */
[----:B------:R-:W-:-:S03]  /*4a40*/  IMAD.U32 R226, RZ, RZ, UR41 ;  /* 0x00000029ffe27e24 */ /* 0x000fc6000f8e00ff */
[----:B------:R4:W-:Y:S02]  /*4a50*/  @!P3 STG.E.U8 desc[UR50][R224.64+0x8], R228 ;  /* 0x000008e4e000b986 */ /* 0x0009e4000c101132 */
[----:B----4-:R-:W-:-:S05]  /*4a60*/  IMAD.U32 R224, RZ, RZ, UR40 ;  /* 0x00000028ffe07e24 */ /* 0x010fca000f8e00ff */
[----:B------:R-:W-:Y:S05]  /*4a70*/  @P4 BRA `(.L_x_74) ;  /* 0x00000000000c4947 */ /* 0x000fea0003800000 */
[----:B-----5:R-:W4:Y:S02]  /*4a80*/  LDG.E.U8 R2, desc[UR50][R14.64+0x9] ;  /* 0x000009320e027981 */ /* 0x020f24000c1e1100 */
[----:B----4-:R-:W-:-:S05]  /*4a90*/  PRMT R7, R2, 0x8880, RZ ;  /* 0x0000888002077816 */ /* 0x010fca00000000ff */
[----:B------:R-:W-:-:S07]  /*4aa0*/  IMAD R7, R7, R17, RZ ;  /* 0x0000001107077224 */ /* 0x000fce00078e02ff */
.L_x_74:
[----:B------:R-:W-:Y:S05]  /*4ab0*/  BSYNC B1 ;  /* 0x0000000000017941 */ /* 0x000fea0003800000 */
.L_x_73:
[----:B------:R-:W-:Y:S01]  /*4ac0*/  LOP3.LUT R18, R18, 0xffffff7f, RZ, 0xc0, !PT ;  /* 0xffffff7f12127812 */ /* 0x000fe200078ec0ff */
[----:B------:R-:W-:Y:S01]  /*4ad0*/  @!P4 IMAD R229, R229, R16, R7 ;  /* 0x00000010e5e5c224 */ /* 0x000fe200078e0207 */
[----:B------:R-:W-:Y:S01]  /*4ae0*/  ISETP.LT.OR P3, PT, R0, 0x9, !P0 ;  /* 0x000000090000780c */ /* 0x000fe20004761670 */
[----:B------:R-:W-:Y:S01]  /*4af0*/  BSSY B1, `(.L_x_75) ;  /* 0x0000011000017945 */ /* 0x000fe20003800000 */
[----:B------:R-:W-:-:S04]  /*4b00*/  @P2 LOP3.LUT R18, R18, 0x80, RZ, 0xfc, !PT ;  /* 0x0000008012122812 */ /* 0x000fc800078efcff */
[----:B------:R-:W-:-:S04]  /*4b10*/  LOP3.LUT R18, R18, 0xffffffbf, RZ, 0xc0, !PT ;  /* 0xffffffbf12127812 */ /* 0x000fc800078ec0ff */
[----:B------:R-:W-:-:S03]  /*4b20*/  @P1 LOP3.LUT R18, R18, 0x40, RZ, 0xfc, !PT ;  /* 0x0000004012121812 */ /* 0x000fc600078efcff */
[----:B------:R-:W-:-:S04]  /*4b30*/  @!P3 IADD3 R226, P1, P2, R226, UR43, R4 ;  /* 0x0000002be2e2bc10 */ /* 0x000fc8000fa3e004 */
[----:B------:R-:W-:Y:S02]  /*4b40*/  @!P3 IADD3.X R227, R224, UR42, R5, P1, P2 ;  /* 0x0000002ae0e3bc10 */ /* 0x000fe40008fe4405 */
[----:B------:R-:W-:Y:S02]  /*4b50*/  @!P4 IADD3 R224, P1, R4, UR43, RZ ;  /* 0x0000002b04e0cc10 */ /* 0x000fe4000ff3e0ff */
[C---:B------:R-:W-:Y:S02]  /*4b60*/  LOP3.LUT P2, RZ, R18.reuse, 0x80, RZ, 0xc0, !PT ;  /* 0x0000008012ff7812 */ /* 0x040fe4000784c0ff */
[----:B------:R-:W-:Y:S02]  /*4b70*/  @!P4 IADD3.X R225, R5, UR42, RZ, P1, !PT ;  /* 0x0000002a05e1cc10 */ /* 0x000fe40008ffe4ff */
[----:B------:R-:W-:-:S03]  /*4b80*/  LOP3.LUT P1, RZ, R18, 0x40, RZ, 0xc0, !PT ;  /* 0x0000004012ff7812 */ /* 0x000fc6000782c0ff */
[----:B------:R4:W-:Y:S02]  /*4b90*/  @!P4 STG.E.U8 desc[UR50][R224.64+0x9], R229 ;  /* 0x000009e5e000c986 */ /* 0x0009e4000c101132 */
[----:B----4-:R-:W-:Y:S02]  /*4ba0*/  IMAD.U32 R224, RZ, RZ, UR41 ;  /* 0x00000029ffe07e24 */ /* 0x010fe4000f8e00ff */
[----:B------:R-:W-:Y:S01]  /*4bb0*/  IMAD.U32 R225, RZ, RZ, UR40 ;  /* 0x00000028ffe17e24 */ /* 0x000fe2000f8e00ff */
[----:B------:R-:W-:Y:S06]  /*4bc0*/  @P3 BRA `(.L_x_76) ;  /* 0x00000000000c3947 */ /* 0x000fec0003800000 */
[----:B-----5:R-:W4:Y:S02]  /*4bd0*/  LDG.E.U8 R2, desc[UR50][R20.64+0x8] ;  /* 0x0000083214027981 */ /* 0x020f24000c1e1100 */
[----:B----4-:R-:W-:-:S05]  /*4be0*/  PRMT R7, R2, 0x8880, RZ ;  /* 0x0000888002077816 */ /* 0x010fca00000000ff */
[----:B------:R-:W-:-:S07]  /*4bf0*/  IMAD R7, R7, R17, RZ ;  /* 0x0000001107077224 */ /* 0x000fce00078e02ff */
.L_x_76:
[----:B------:R-:W-:Y:S05]  /*4c00*/  BSYNC B1 ;  /* 0x0000000000017941 */ /* 0x000fea0003800000 */
.L_x_75:
[----:B------:R-:W-:Y:S01]  /*4c10*/  @!P3 IMAD R230, R230, R16, R7 ;  /* 0x00000010e6e6b224 */ /* 0x000fe200078e0207 */
[----:B------:R-:W-:Y:S01]  /*4c20*/  LOP3.LUT R18, R18, 0xffffff7f, RZ, 0xc0, !PT ;  /* 0xffffff7f12127812 */ /* 0x000fe200078ec0ff */
[----:B------:R-:W-:Y:S01]  /*4c30*/  BSSY B1, `(.L_x_77) ;  /* 0x000000e000017945 */ /* 0x000fe20003800000 */
[----:B------:R-:W-:Y:S02]  /*4c40*/  ISETP.LT.OR P4, PT, R0, 0xa, !P0 ;  /* 0x0000000a0000780c */ /* 0x000fe40004781670 */
[----:B------:R4:W-:Y:S01]  /*4c50*/  @!P3 STG.E.U8 desc[UR50][R226.64+0x8], R230 ;  /* 0x000008e6e200b986 */ /* 0x0009e2000c101132 */
[----:B------:R-:W-:-:S04]  /*4c60*/  @P2 LOP3.LUT R18, R18, 0x80, RZ, 0xfc, !PT ;  /* 0x0000008012122812 */ /* 0x000fc800078efcff */
[----:B------:R-:W-:-:S04]  /*4c70*/  LOP3.LUT R18, R18, 0xffffffbf, RZ, 0xc0, !PT ;  /* 0xffffffbf12127812 */ /* 0x000fc800078ec0ff */
[----:B------:R-:W-:Y:S02]  /*4c80*/  @P1 LOP3.LUT R18, R18, 0x40, RZ, 0xfc, !PT ;  /* 0x0000004012121812 */ /* 0x000fe400078efcff */
[----:B------:R-:W-:-:S04]  /*4c90*/  @!P4 IADD3 R224, P1, P2, R224, UR43, R4 ;  /* 0x0000002be0e0cc10 */ /* 0x000fc8000fa3e004 */
[----:B------:R-:W-:Y:S02]  /*4ca0*/  @!P4 IADD3.X R225, R225, UR42, R5, P1, P2 ;  /* 0x0000002ae1e1cc10 */ /* 0x000fe40008fe4405 */
[C---:B------:R-:W-:Y:S02]  /*4cb0*/  LOP3.LUT P2, RZ, R18.reuse, 0x80, RZ, 0xc0, !PT ;  /* 0x0000008012ff7812 */ /* 0x040fe4000784c0ff */
[----:B------:R-:W-:Y:S01]  /*4cc0*/  LOP3.LUT P1, RZ, R18, 0x40, RZ, 0xc0, !PT ;  /* 0x0000004012ff7812 */ /* 0x000fe2000782c0ff */
[----:B----4-:R-:W-:-:S12]  /*4cd0*/  @P4 BRA `(.L_x_78) ;  /* 0x00000000000c4947 */ /* 0x010fd80003800000 */
[----:B-----5:R-:W4:Y:S02]  /*4ce0*/  LDG.E.U8 R2, desc[UR50][R20.64+0x9] ;  /* 0x0000093214027981 */ /* 0x020f24000c1e1100 */
[----:B----4-:R-:W-:-:S05]  /*4cf0*/  PRMT R7, R2, 0x8880, RZ ;  /* 0x0000888002077816 */ /* 0x010fca00000000ff */
[----:B------:R-:W-:-:S07]  /*4d00*/  IMAD R7, R7, R17, RZ ;  /* 0x0000001107077224 */ /* 0x000fce00078e02ff */
.L_x_78:
[----:B------:R-:W-:Y:S05]  /*4d10*/  BSYNC B1 ;  /* 0x0000000000017941 */ /* 0x000fea0003800000 */
.L_x_77:
[----:B------:R4:W-:Y:S04]  /*4d20*/  STL.64 [R1+0x58], R30 ;  /* 0x0000581e01007387 */ /* 0x0009e80000100a00 */
[----:B----4-:R-:W4:Y:S04]  /*4d30*/  LDL.LU.64 R30, [R1+0x48] ;  /* 0x00004800011e7983 */ /* 0x010f280000300a00 */
[----:B------:R-:W2:Y:S04]  /*4d40*/  LDL.LU R229, [R1+0x40] ;  /* 0x0000400001e57983 */ /* 0x000ea80000300800 */
[----:B------:R-:W3:Y:S04]  /*4d50*/  LDL.LU R227, [R1+0x10] ;  /* 0x0000100001e37983 */ /* 0x000ee80000300800 */
[----:B------:R-:W3:Y:S01]  /*4d60*/  LDL.LU R226, [R1+0x44] ;  /* 0x0000440001e27983 */ /* 0x000ee20000300800 */
[----:B------:R-:W-:Y:S01]  /*4d70*/  @!P4 IMAD R231, R231, R16, R7 ;  /* 0x00000010e7e7c224 */ /* 0x000fe200078e0207 */
[----:B------:R-:W-:-:S04]  /*4d80*/  LOP3.LUT R18, R18, 0xfffffdff, RZ, 0xc0, !PT ;  /* 0xfffffdff12127812 */ /* 0x000fc800078ec0ff */
[----:B------:R2:W-:Y:S01]  /*4d90*/  @!P4 STG.E.U8 desc[UR50][R224.64+0x9], R231 ;  /* 0x000009e7e000c986 */ /* 0x0005e2000c101132 */
[----:B------:R-:W-:-:S04]  /*4da0*/  @P5 LOP3.LUT R18, R18, 0x200, RZ, 0xfc, !PT ;  /* 0x0000020012125812 */ /* 0x000fc800078efcff */
[----:B------:R-:W-:-:S04]  /*4db0*/  LOP3.LUT R18, R18, 0xfffffeff, RZ, 0xc0, !PT ;  /* 0xfffffeff12127812 */ /* 0x000fc800078ec0ff */
[----:B------:R-:W-:Y:S02]  /*4dc0*/  @P2 LOP3.LUT R18, R18, 0x100, RZ, 0xfc, !PT ;  /* 0x0000010012122812 */ /* 0x000fe400078efcff */
[----:B-----5:R-:W-:Y:S01]  /*4dd0*/  ISETP.GE.AND P2, PT, R3, 0x181, PT ;  /* 0x000001810300780c */ /* 0x020fe20003f46270 */
[----:B------:R-:W-:Y:S01]  /*4de0*/  UIMAD UR4, UR9, 0x180, URZ ;  /* 0x00000180090478a4 */ /* 0x000fe2000f8e023f */
[----:B------:R-:W-:-:S04]  /*4df0*/  LOP3.LUT R18, R18, 0xffffff7f, RZ, 0xc0, !PT ;  /* 0xffffff7f12127812 */ /* 0x000fc800078ec0ff */
[----:B------:R-:W-:Y:S01]  /*4e00*/  @P1 LOP3.LUT R18, R18, 0x80, RZ, 0xfc, !PT ;  /* 0x0000008012121812 */ /* 0x000fe200078efcff */
[----:B----4-:R-:W-:Y:S01]  /*4e10*/  IMAD.WIDE.U32 R236, R6, R236, R30 ;  /* 0x000000ec06ec7225 */ /* 0x010fe200078e001e */
[----:B------:R-:W-:Y:S01]  /*4e20*/  ISETP.LT.OR P1, PT, R0, 0x12, !P6 ;  /* 0x000000120000780c */ /* 0x000fe20007721670 */
[----:B------:R-:W4:Y:S01]  /*4e30*/  LDL.LU.64 R30, [R1+0x58] ;  /* 0x00005800011e7983 */ /* 0x000f220000300a00 */
[----:B------:R-:W-:Y:S02]  /*4e40*/  LOP3.LUT R18, R18, 0xffffffbf, RZ, 0xc0, !PT ;  /* 0xffffffbf12127812 */ /* 0x000fe400078ec0ff */
[----:B--2---:R-:W-:Y:S02]  /*4e50*/  IADD3 R224, P3, R236, R229, RZ ;  /* 0x000000e5ece07210 */ /* 0x004fe40007f7e0ff */
[----:B------:R-:W-:Y:S02]  /*4e60*/  @P0 LOP3.LUT R18, R18, 0x40, RZ, 0xfc, !PT ;  /* 0x0000004012120812 */ /* 0x000fe400078efcff */
[----:B---3--:R-:W-:-:S02]  /*4e70*/  IADD3.X R225, R226, R237, R227, P3, !PT ;  /* 0x000000ede2e17210 */ /* 0x008fc40001ffe4e3 */
[----:B------:R-:W-:-:S13]  /*4e80*/  ISETP.LT.OR P3, PT, R0, 0x11, !P6 ;  /* 0x000000110000780c */ /* 0x000fda0007761670 */
[----:B------:R-:W-:-:S04]  /*4e90*/  @!P3 IADD3 R230, P4, R4, UR41, RZ ;  /* 0x0000002904e6bc10 */ /* 0x000fc8000ff9e0ff */
[----:B------:R-:W-:Y:S02]  /*4ea0*/  @!P3 IADD3.X R231, R5, UR40, RZ, P4, !PT ;  /* 0x0000002805e7bc10 */ /* 0x000fe4000a7fe4ff */
[----:B------:R-:W-:-:S13]  /*4eb0*/  ISETP.LT.OR P4, PT, R0, 0x1, !P2 ;  /* 0x000000010000780c */ /* 0x000fda0005781670 */
[----:B------:R-:W2:Y:S01]  /*4ec0*/  @!P4 LDG.E.U8 R2, desc[UR50][R224.64] ;  /* 0x00000032e002c981 */ /* 0x000ea2000c1e1100 */
[----:B------:R-:W-:-:S04]  /*4ed0*/  IMAD.U32 R227, RZ, RZ, UR8 ;  /* 0x00000008ffe37e24 */ /* 0x000fc8000f8e00ff */
[----:B------:R-:W-:-:S04]  /*4ee0*/  IMAD.WIDE.U32 R226, R227, 0x180, R4 ;  /* 0x00000180e3e27825 */ /* 0x000fc800078e0004 */
[----:B------:R-:W-:Y:S02]  /*4ef0*/  @!P4 VIADD R229, R227, UR4 ;  /* 0x00000004e3e5cc36 */ /* 0x000fe40008000000 */
[----:B------:R-:W-:Y:S01]  /*4f00*/  @!P4 IMAD.MOV.U32 R228, RZ, RZ, R226 ;  /* 0x000000ffffe4c224 */ /* 0x000fe200078e00e2 */
[----:B--2---:R-:W-:-:S05]  /*4f10*/  @!P4 PRMT R6, R2, 0x8880, RZ ;  /* 0x000088800206c816 */ /* 0x004fca00000000ff */
[----:B------:R-:W-:-:S04]  /*4f20*/  @!P4 IMAD R7, R6, R17, RZ ;  /* 0x000000110607c224 */ /* 0x000fc800078e02ff */
[----:B------:R-:W-:-:S05]  /*4f30*/  @!P4 IMAD R216, R216, R16, R7 ;  /* 0x00000010d8d8c224 */ /* 0x000fca00078e0207 */
[----:B------:R2:W-:Y:S01]  /*4f40*/  @!P4 STG.E.U8 desc[UR50][R228.64], R216 ;  /* 0x000000d8e400c986 */ /* 0x0005e2000c101132 */
[----:B------:R-:W-:-:S13]  /*4f50*/  ISETP.LT.OR P4, PT, R0, 0x2, !P2 ;  /* 0x000000020000780c */ /* 0x000fda0005781670 */
[----:B------:R-:W3:Y:S01]  /*4f60*/  @!P4 LDG.E.U8 R2, desc[UR50][R224.64+0x1] ;  /* 0x00000132e002c981 */ /* 0x000ee2000c1e1100 */
[----:B--2---:R-:W-:Y:S02]  /*4f70*/  @!P4 VIADD R229, R227, UR4 ;  /* 0x00000004e3e5cc36 */ /* 0x004fe40008000000 */
[----:B------:R-:W-:Y:S01]  /*4f80*/  @!P4 IMAD.MOV.U32 R228, RZ, RZ, R226 ;  /* 0x000000ffffe4c224 */ /* 0x000fe200078e00e2 */
[----:B------:R-:W-:Y:S02]  /*4f90*/  ISETP.GE.AND P0, PT, R3, 0x189, PT ;  /* 0x000001890300780c */ /* 0x000fe40003f06270 */
[----:B---3--:R-:W-:-:S05]  /*4fa0*/  @!P4 PRMT R6, R2, 0x8880, RZ ;  /* 0x000088800206c816 */ /* 0x008fca00000000ff */
[----:B------:R-:W-:-:S04]  /*4fb0*/  @!P4 IMAD R7, R6, R17, RZ ;  /* 0x000000110607c224 */ /* 0x000fc800078e02ff */
[----:B------:R-:W-:-:S05]  /*4fc0*/  @!P4 IMAD R237, R217, R16, R7 ;  /* 0x00000010d9edc224 */ /* 0x000fca00078e0207 */
[----:B------:R2:W-:Y:S02]  /*4fd0*/  @!P4 STG.E.U8 desc[UR50][R228.64+0x1], R237 ;  /* 0x000001ede400c986 */ /* 0x0005e4000c101132 */
[----:B--2---:R-:W-:-:S04]  /*4fe0*/  @!P1 IADD3 R228, P4, R4, UR41, RZ ;  /* 0x0000002904e49c10 */ /* 0x004fc8000ff9e0ff */
[----:B------:R-:W-:Y:S02]  /*4ff0*/  @!P1 IADD3.X R229, R5, UR40, RZ, P4, !PT ;  /* 0x0000002805e59c10 */ /* 0x000fe4000a7fe4ff */
[----:B------:R-:W-:-:S13]  /*5000*/  ISETP.LT.OR P4, PT, R0, 0x1, !P0 ;  /* 0x000000010000780c */ /* 0x000fda0004781670 */
[----:B------:R-:W2:Y:S01]  /*5010*/  @!P4 LDG.E.U8 R2, desc[UR50][R22.64] ;  /* 0x000000321602c981 */ /* 0x000ea2000c1e1100 */
[----:B------:R-:W-:Y:S01]  /*5020*/  IMAD.U32 R6, RZ, RZ, UR9 ;  /* 0x00000009ff067e24 */ /* 0x000fe2000f8e00ff */
[----:B------:R-:W-:-:S03]  /*5030*/  @!P4 IADD3 R216, P5, R226, UR41, RZ ;  /* 0x00000029e2d8cc10 */ /* 0x000fc6000ffbe0ff */
[----:B------:R-:W-:-:S05]  /*5040*/  @!P4 IMAD R6, R6, 0x180, RZ ;  /* 0x000001800606c824 */ /* 0x000fca00078e02ff */
[----:B------:R-:W-:Y:S02]  /*5050*/  @!P4 IADD3.X R217, R227, UR40, R6, P5, !PT ;  /* 0x00000028e3d9cc10 */ /* 0x000fe4000affe406 */
[----:B--2---:R-:W-:-:S05]  /*5060*/  @!P4 PRMT R6, R2, 0x8880, RZ ;  /* 0x000088800206c816 */ /* 0x004fca00000000ff */
[----:B------:R-:W-:-:S04]  /*5070*/  @!P4 IMAD R7, R6, R17, RZ ;  /* 0x000000110607c224 */ /* 0x000fc800078e02ff */
[----:B------:R-:W-:-:S05]  /*5080*/  @!P4 IMAD R218, R218, R16, R7 ;  /* 0x00000010dadac224 */ /* 0x000fca00078e0207 */
[----:B------:R2:W-:Y:S01]  /*5090*/  @!P4 STG.E.U8 desc[UR50][R216.64], R218 ;  /* 0x000000dad800c986 */ /* 0x0005e2000c101132 */
[----:B------:R-:W-:-:S13]  /*50a0*/  ISETP.LT.OR P4, PT, R0, 0x2, !P0 ;  /* 0x000000020000780c */ /* 0x000fda0004781670 */
[----:B------:R-:W3:Y:S01]  /*50b0*/  @!P4 LDG.E.U8 R2, desc[UR50][R22.64+0x1] ;  /* 0x000001321602c981 */ /* 0x000ee2000c1e1100 */
[----:B------:R-:W-:Y:S01]  /*50c0*/  IMAD.U32 R6, RZ, RZ, UR9 ;  /* 0x00000009ff067e24 */ /* 0x000fe2000f8e00ff */
[----:B--2---:R-:W-:-:S03]  /*50d0*/  @!P4 IADD3 R216, P5, R226, UR41, RZ ;  /* 0x00000029e2d8cc10 */ /* 0x004fc6000ffbe0ff */
[----:B------:R-:W-:-:S05]  /*50e0*/  @!P4 IMAD R6, R6, 0x180, RZ ;  /* 0x000001800606c824 */ /* 0x000fca00078e02ff */
[----:B------:R-:W-:Y:S02]  /*50f0*/  @!P4 IADD3.X R217, R227, UR40, R6, P5, !PT ;  /* 0x00000028e3d9cc10 */ /* 0x000fe4000affe406 */
[----:B---3--:R-:W-:-:S05]  /*5100*/  @!P4 PRMT R6, R2, 0x8880, RZ ;  /* 0x000088800206c816 */ /* 0x008fca00000000ff */
[----:B------:R-:W-:-:S04]  /*5110*/  @!P4 IMAD R7, R6, R17, RZ ;  /* 0x000000110607c224 */ /* 0x000fc800078e02ff */
[----:B------:R-:W-:-:S05]  /*5120*/  @!P4 IMAD R219, R219, R16, R7 ;  /* 0x00000010dbdbc224 */ /* 0x000fca00078e0207 */
[----:B------:R2:W-:Y:S01]  /*5130*/  @!P4 STG.E.U8 desc[UR50][R216.64+0x1], R219 ;  /* 0x000001dbd800c986 */ /* 0x0005e2000c101132 */
[----:B------:R-:W-:-:S13]  /*5140*/  ISETP.LT.OR P4, PT, R0, 0x9, !P2 ;  /* 0x000000090000780c */ /* 0x000fda0005781670 */
[----:B------:R-:W3:Y:S01]  /*5150*/  @!P4 LDG.E.U8 R2, desc[UR50][R224.64+0x8] ;  /* 0x00000832e002c981 */ /* 0x000ee2000c1e1100 */
[----:B--2---:R-:W-:Y:S02]  /*5160*/  VIADD R217, R227, UR4 ;  /* 0x00000004e3d97c36 */ /* 0x004fe40008000000 */
[----:B------:R-:W-:Y:S01]  /*5170*/  @!P4 IMAD.MOV.U32 R216, RZ, RZ, R226 ;  /* 0x000000ffffd8c224 */ /* 0x000fe200078e00e2 */
[----:B---3--:R-:W-:-:S05]  /*5180*/  @!P4 PRMT R6, R2, 0x8880, RZ ;  /* 0x000088800206c816 */ /* 0x008fca00000000ff */
[----:B------:R-:W-:-:S04]  /*5190*/  @!P4 IMAD R7, R6, R17, RZ ;  /* 0x000000110607c224 */ /* 0x000fc800078e02ff */
[----:B------:R-:W-:-:S05]  /*51a0*/  @!P4 IMAD R237, R220, R16, R7 ;  /* 0x00000010dcedc224 */ /* 0x000fca00078e0207 */
[----:B------:R-:W-:Y:S01]  /*51b0*/  @!P4 STG.E.U8 desc[UR50][R216.64+0x8], R237 ;  /* 0x000008edd800c986 */ /* 0x000fe2000c101132 */
[----:B------:R-:W-:-:S13]  /*51c0*/  ISETP.LT.OR P4, PT, R0, 0xa, !P2 ;  /* 0x0000000a0000780c */ /* 0x000fda0005781670 */
[----:B------:R-:W2:Y:S01]  /*51d0*/  @!P4 LDG.E.U8 R2, desc[UR50][R224.64+0x9] ;  /* 0x00000932e002c981 */ /* 0x000ea2000c1e1100 */
[----:B------:R-:W-:Y:S02]  /*51e0*/  @!P4 IMAD.MOV.U32 R218, RZ, RZ, R226 ;  /* 0x000000ffffdac224 */ /* 0x000fe400078e00e2 */
[----:B------:R-:W-:Y:S01]  /*51f0*/  @!P4 IMAD.MOV.U32 R219, RZ, RZ, R217 ;  /* 0x000000ffffdbc224 */ /* 0x000fe200078e00d9 */
[----:B--2---:R-:W-:-:S05]  /*5200*/  @!P4 PRMT R6, R2, 0x8880, RZ ;  /* 0x000088800206c816 */ /* 0x004fca00000000ff */
[----:B------:R-:W-:-:S04]  /*5210*/  @!P4 IMAD R7, R6, R17, RZ ;  /* 0x000000110607c224 */ /* 0x000fc800078e02ff */
[----:B------:R-:W-:-:S05]  /*5220*/  @!P4 IMAD R221, R221, R16, R7 ;  /* 0x00000010ddddc224 */ /* 0x000fca00078e0207 */
[----:B------:R2:W-:Y:S01]  /*5230*/  @!P4 STG.E.U8 desc[UR50][R218.64+0x9], R221 ;  /* 0x000009ddda00c986 */ /* 0x0005e2000c101132 */
[----:B------:R-:W-:-:S13]  /*5240*/  ISETP.LT.OR P4, PT, R0, 0x9, !P0 ;  /* 0x000000090000780c */ /* 0x000fda0004781670 */
[----:B------:R-:W3:Y:S01]  /*5250*/  @!P4 LDG.E.U8 R2, desc[UR50][R22.64+0x8] ;  /* 0x000008321602c981 */ /* 0x000ee2000c1e1100 */
[----:B--2---:R-:W-:-:S04]  /*5260*/  @!P4 IADD3 R218, P2, R226, UR41, RZ ;  /* 0x00000029e2dacc10 */ /* 0x004fc8000ff5e0ff */
[----:B------:R-:W-:Y:S02]  /*5270*/  @!P4 IADD3.X R219, R217, UR40, RZ, P2, !PT ;  /* 0x00000028d9dbcc10 */ /* 0x000fe400097fe4ff */
[----:B---3--:R-:W-:-:S05]  /*5280*/  @!P4 PRMT R6, R2, 0x8880, RZ ;  /* 0x000088800206c816 */ /* 0x008fca00000000ff */
[----:B------:R-:W-:-:S04]  /*5290*/  @!P4 IMAD R7, R6, R17, RZ ;  /* 0x000000110607c224 */ /* 0x000fc800078e02ff */
[----:B------:R-:W-:-:S05]  /*52a0*/  @!P4 IMAD R237, R222, R16, R7 ;  /* 0x00000010deedc224 */ /* 0x000fca00078e0207 */
[----:B------:R2:W-:Y:S01]  /*52b0*/  @!P4 STG.E.U8 desc[UR50][R218.64+0x8], R237 ;  /* 0x000008edda00c986 */ /* 0x0005e2000c101132 */
[----:B------:R-:W-:-:S13]  /*52c0*/  ISETP.LT.OR P4, PT, R0, 0xa, !P0 ;  /* 0x0000000a0000780c */ /* 0x000fda0004781670 */
[----:B------:R-:W3:Y:S01]  /*52d0*/  @!P4 LDG.E.U8 R2, desc[UR50][R22.64+0x9] ;  /* 0x000009321602c981 */ /* 0x000ee2000c1e1100 */
[----:B--2---:R-:W-:Y:S02]  /*52e0*/  @!P4 IADD3 R218, P0, R226, UR41, RZ ;  /* 0x00000029e2dacc10 */ /* 0x004fe4000ff1e0ff */
[----:B------:R-:W-:Y:S02]  /*52f0*/  LOP3.LUT P5, RZ, R18, 0x200, RZ, 0xc0, !PT ;  /* 0x0000020012ff7812 */ /* 0x000fe400078ac0ff */
[----:B------:R-:W-:Y:S02]  /*5300*/  @!P4 IADD3.X R219, R217, UR40, RZ, P0, !PT ;  /* 0x00000028d9dbcc10 */ /* 0x000fe400087fe4ff */
[----:B---3--:R-:W-:-:S05]  /*5310*/  @!P4 PRMT R6, R2, 0x8880, RZ ;  /* 0x000088800206c816 */ /* 0x008fca00000000ff */
[----:B------:R-:W-:-:S04]  /*5320*/  @!P4 IMAD R7, R6, R17, RZ ;  /* 0x000000110607c224 */ /* 0x000fc800078e02ff */
[----:B------:R-:W-:-:S05]  /*5330*/  @!P4 IMAD R223, R223, R16, R7 ;  /* 0x00000010dfdfc224 */ /* 0x000fca00078e0207 */
[----:B------:R2:W-:Y:S01]  /*5340*/  @!P4 STG.E.U8 desc[UR50][R218.64+0x9], R223 ;  /* 0x000009dfda00c986 */ /* 0x0005e2000c101132 */
[----:B------:R-:W-:-:S13]  /*5350*/  ISETP.LT.OR P4, PT, R0, 0x11, !P5 ;  /* 0x000000110000780c */ /* 0x000fda0006f81670 */
[----:B------:R-:W3:Y:S02]  /*5360*/  @!P4 LDG.E.U8 R2, desc[UR50][R234.64+0x10] ;  /* 0x00001032ea02c981 */ /* 0x000ee4000c1e1100 */
[----:B---3--:R-:W-:-:S05]  /*5370*/  @!P4 PRMT R6, R2, 0x8880, RZ ;  /* 0x000088800206c816 */ /* 0x008fca00000000ff */
[----:B------:R-:W-:-:S04]  /*5380*/  @!P4 IMAD R7, R6, R17, RZ ;  /* 0x000000110607c224 */ /* 0x000fc800078e02ff */
[----:B------:R-:W-:-:S05]  /*5390*/  @!P4 IMAD R221, R208, R16, R7 ;  /* 0x00000010d0ddc224 */ /* 0x000fca00078e0207 */
[----:B------:R3:W-:Y:S01]  /*53a0*/  @!P4 STG.E.U8 desc[UR50][R4.64+0x10], R221 ;  /* 0x000010dd0400c986 */ /* 0x0007e2000c101132 */
[----:B------:R-:W-:-:S13]  /*53b0*/  ISETP.LT.OR P4, PT, R0, 0x12, !P5 ;  /* 0x000000120000780c */ /* 0x000fda0006f81670 */
[----:B------:R-:W4:Y:S02]  /*53c0*/  @!P4 LDG.E.U8 R2, desc[UR50][R234.64+0x11] ;  /* 0x00001132ea02c981 */ /* 0x000f24000c1e1100 */
[----:B----4-:R-:W-:-:S05]  /*53d0*/  @!P4 PRMT R6, R2, 0x8880, RZ ;  /* 0x000088800206c816 */ /* 0x010fca00000000ff */
[----:B------:R-:W-:-:S04]  /*53e0*/  @!P4 IMAD R7, R6, R17, RZ ;  /* 0x000000110607c224 */ /* 0x000fc800078e02ff */
[----:B--2---:R-:W-:-:S05]  /*53f0*/  @!P4 IMAD R219, R209, R16, R7 ;  /* 0x00000010d1dbc224 */ /* 0x004fca00078e0207 */
[----:B------:R-:W-:Y:S04]  /*5400*/  @!P4 STG.E.U8 desc[UR50][R4.64+0x11], R219 ;  /* 0x000011db0400c986 */ /* 0x000fe8000c101132 */
[----:B------:R-:W2:Y:S02]  /*5410*/  @!P3 LDG.E.U8 R2, desc[UR50][R232.64+0x10] ;  /* 0x00001032e802b981 */ /* 0x000ea4000c1e1100 */
[----:B--2---:R-:W-:-:S05]  /*5420*/  @!P3 PRMT R6, R2, 0x8880, RZ ;  /* 0x000088800206b816 */ /* 0x004fca00000000ff */
[----:B------:R-:W-:-:S04]  /*5430*/  @!P3 IMAD R7, R6, R17, RZ ;  /* 0x000000110607b224 */ /* 0x000fc800078e02ff */
[----:B---3--:R-:W-:-:S05]  /*5440*/  @!P3 IMAD R221, R210, R16, R7 ;  /* 0x00000010d2ddb224 */ /* 0x008fca00078e0207 */
[----:B------:R2:W-:Y:S04]  /*5450*/  @!P3 STG.E.U8 desc[UR50][R230.64+0x10], R221 ;  /* 0x000010dde600b986 */ /* 0x0005e8000c101132 */
[----:B------:R-:W3:Y:S02]  /*5460*/  @!P1 LDG.E.U8 R2, desc[UR50][R232.64+0x11] ;  /* 0x00001132e8029981 */ /* 0x000ee4000c1e1100 */
[----:B---3--:R-:W-:-:S05]  /*5470*/  @!P1 PRMT R6, R2, 0x8880, RZ ;  /* 0x0000888002069816 */ /* 0x008fca00000000ff */
[----:B------:R-:W-:-:S04]  /*5480*/  @!P1 IMAD R7, R6, R17, RZ ;  /* 0x0000001106079224 */ /* 0x000fc800078e02ff */
[----:B------:R-:W-:-:S05]  /*5490*/  @!P1 IMAD R211, R211, R16, R7 ;  /* 0x00000010d3d39224 */ /* 0x000fca00078e0207 */
[----:B------:R-:W-:Y:S01]  /*54a0*/  @!P1 STG.E.U8 desc[UR50][R228.64+0x11], R211 ;  /* 0x000011d3e4009986 */ /* 0x000fe2000c101132 */
[----:B------:R-:W-:-:S13]  /*54b0*/  ISETP.LT.OR P1, PT, R0, 0x19, !P5 ;  /* 0x000000190000780c */ /* 0x000fda0006f21670 */
[----:B------:R-:W3:Y:S02]  /*54c0*/  @!P1 LDG.E.U8 R2, desc[UR50][R234.64+0x18] ;  /* 0x00001832ea029981 */ /* 0x000ee4000c1e1100 */
[----:B---3--:R-:W-:-:S05]  /*54d0*/  @!P1 PRMT R6, R2, 0x8880, RZ ;  /* 0x0000888002069816 */ /* 0x008fca00000000ff */
[----:B------:R-:W-:-:S04]  /*54e0*/  @!P1 IMAD R7, R6, R17, RZ ;  /* 0x0000001106079224 */ /* 0x000fc800078e02ff */
[----:B--2---:R-:W-:-:S05]  /*54f0*/  @!P1 IMAD R221, R212, R16, R7 ;  /* 0x00000010d4dd9224 */ /* 0x004fca00078e0207 */
[----:B------:R2:W-:Y:S01]  /*5500*/  @!P1 STG.E.U8 desc[UR50][R4.64+0x18], R221 ;  /* 0x000018dd04009986 */ /* 0x0005e2000c101132 */
[----:B------:R-:W-:-:S13]  /*5510*/  ISETP.LT.OR P1, PT, R0, 0x1a, !P5 ;  /* 0x0000001a0000780c */ /* 0x000fda0006f21670 */
[----:B------:R-:W3:Y:S01]  /*5520*/  @!P1 LDG.E.U8 R2, desc[UR50][R234.64+0x19] ;  /* 0x00001932ea029981 */ /* 0x000ee2000c1e1100 */
[----:B------:R-:W-:Y:S02]  /*5530*/  ISETP.LT.OR P4, PT, R0, 0x19, !P6 ;  /* 0x000000190000780c */ /* 0x000fe40007781670 */
[----:B---3--:R-:W-:-:S05]  /*5540*/  @!P1 PRMT R6, R2, 0x8880, RZ ;  /* 0x0000888002069816 */ /* 0x008fca00000000ff */
[----:B------:R-:W-:-:S04]  /*5550*/  @!P1 IMAD R7, R6, R17, RZ ;  /* 0x0000001106079224 */ /* 0x000fc800078e02ff */
[----:B------:R-:W-:-:S05]  /*5560*/  @!P1 IMAD R213, R213, R16, R7 ;  /* 0x00000010d5d59224 */ /* 0x000fca00078e0207 */
[----:B------:R3:W-:Y:S04]  /*5570*/  @!P1 STG.E.U8 desc[UR50][R4.64+0x19], R213 ;  /* 0x000019d504009986 */ /* 0x0007e8000c101132 */
[----:B------:R-:W4:Y:S01]  /*5580*/  @!P4 LDG.E.U8 R2, desc[UR50][R232.64+0x18] ;  /* 0x00001832e802c981 */ /* 0x000f22000c1e1100 */
[----:B------:R-:W-:Y:S02]  /*5590*/  ISETP.LT.OR P3, PT, R0, 0x1a, !P6 ;  /* 0x0000001a0000780c */ /* 0x000fe40007761670 */
[----:B------:R-:W-:-:S04]  /*55a0*/  @!P4 IADD3 R208, P0, R4, UR41, RZ ;  /* 0x0000002904d0cc10 */ /* 0x000fc8000ff1e0ff */
[----:B------:R-:W-:Y:S02]  /*55b0*/  @!P4 IADD3.X R209, R5, UR40, RZ, P0, !PT ;  /* 0x0000002805d1cc10 */ /* 0x000fe400087fe4ff */
[----:B----4-:R-:W-:-:S05]  /*55c0*/  @!P4 PRMT R6, R2, 0x8880, RZ ;  /* 0x000088800206c816 */ /* 0x010fca00000000ff */
[----:B------:R-:W-:-:S04]  /*55d0*/  @!P4 IMAD R7, R6, R17, RZ ;  /* 0x000000110607c224 */ /* 0x000fc800078e02ff */
[----:B--2---:R-:W-:-:S05]  /*55e0*/  @!P4 IMAD R221, R214, R16, R7 ;  /* 0x00000010d6ddc224 */ /* 0x004fca00078e0207 */
[----:B------:R-:W-:Y:S04]  /*55f0*/  @!P4 STG.E.U8 desc[UR50][R208.64+0x18], R221 ;  /* 0x000018ddd000c986 */ /* 0x000fe8000c101132 */
[----:B------:R-:W2:Y:S01]  /*5600*/  @!P3 LDG.E.U8 R2, desc[UR50][R232.64+0x19] ;  /* 0x00001932e802b981 */ /* 0x000ea2000c1e1100 */
[----:B------:R-:W-:-:S04]  /*5610*/  @!P3 IADD3 R218, P0, R4, UR41, RZ ;  /* 0x0000002904dabc10 */ /* 0x000fc8000ff1e0ff */
[----:B------:R-:W-:Y:S02]  /*5620*/  @!P3 IADD3.X R219, R5, UR40, RZ, P0, !PT ;  /* 0x0000002805dbbc10 */ /* 0x000fe400087fe4ff */
[----:B------:R-:W-:Y:S02]  /*5630*/  LOP3.LUT P0, RZ, R18, 0x2, RZ, 0xc0, !PT ;  /* 0x0000000212ff7812 */ /* 0x000fe4000780c0ff */
[----:B--2---:R-:W-:-:S05]  /*5640*/  @!P3 PRMT R6, R2, 0x8880, RZ ;  /* 0x000088800206b816 */ /* 0x004fca00000000ff */
[----:B------:R-:W-:-:S04]  /*5650*/  @!P3 IMAD R7, R6, R17, RZ ;  /* 0x000000110607b224 */ /* 0x000fc800078e02ff */
[----:B------:R-:W-:-:S05]  /*5660*/  @!P3 IMAD R215, R215, R16, R7 ;  /* 0x00000010d7d7b224 */ /* 0x000fca00078e0207 */
[----:B------:R2:W-:Y:S01]  /*5670*/  @!P3 STG.E.U8 desc[UR50][R218.64+0x19], R215 ;  /* 0x000019d7da00b986 */ /* 0x0005e2000c101132 */
[----:B------:R-:W-:-:S13]  /*5680*/  ISETP.LT.OR P3, PT, R0, 0x11, !P0 ;  /* 0x000000110000780c */ /* 0x000fda0004761670 */
[----:B------:R-:W4:Y:S02]  /*5690*/  @!P3 LDG.E.U8 R2, desc[UR50][R10.64+0x10] ;  /* 0x000010320a02b981 */ /* 0x000f24000c1e1100 */
[----:B----4-:R-:W-:-:S05]  /*56a0*/  @!P3 PRMT R6, R2, 0x8880, RZ ;  /* 0x000088800206b816 */ /* 0x010fca00000000ff */
[----:B------:R-:W-:-:S04]  /*56b0*/  @!P3 IMAD R7, R6, R17, RZ ;  /* 0x000000110607b224 */ /* 0x000fc800078e02ff */
[----:B---3--:R-:W-:-:S05]  /*56c0*/  @!P3 IMAD R213, R200, R16, R7 ;  /* 0x00000010c8d5b224 */ /* 0x008fca00078e0207 */
[----:B------:R3:W-:Y:S01]  /*56d0*/  @!P3 STG.E.U8 desc[UR50][R8.64+0x10], R213 ;  /* 0x000010d50800b986 */ /* 0x0007e2000c101132 */
[----:B------:R-:W-:-:S13]  /*56e0*/  ISETP.LT.OR P3, PT, R0, 0x12, !P0 ;  /* 0x000000120000780c */ /* 0x000fda0004761670 */
[----:B------:R-:W4:Y:S01]  /*56f0*/  @!P3 LDG.E.U8 R2, desc[UR50][R10.64+0x11] ;  /* 0x000011320a02b981 */ /* 0x000f22000c1e1100 */
[----:B------:R-:W-:Y:S02]  /*5700*/  LOP3.LUT P2, RZ, R18, 0x100, RZ, 0xc0, !PT ;  /* 0x0000010012ff7812 */ /* 0x000fe4000784c0ff */
[----:B----4-:R-:W-:-:S05]  /*5710*/  @!P3 PRMT R6, R2, 0x8880, RZ ;  /* 0x000088800206b816 */ /* 0x010fca00000000ff */
[----:B------:R-:W-:-:S04]  /*5720*/  @!P3 IMAD R7, R6, R17, RZ ;  /* 0x000000110607b224 */ /* 0x000fc800078e02ff */
[----:B--2---:R-:W-:-:S05]  /*5730*/  @!P3 IMAD R215, R201, R16, R7 ;  /* 0x00000010c9d7b224 */ /* 0x004fca00078e0207 */
[----:B------:R2:W-:Y:S01]  /*5740*/  @!P3 STG.E.U8 desc[UR50][R8.64+0x11], R215 ;  /* 0x000011d70800b986 */ /* 0x0005e2000c101132 */
[----:B------:R-:W-:-:S13]  /*5750*/  ISETP.LT.OR P3, PT, R0, 0x11, !P2 ;  /* 0x000000110000780c */ /* 0x000fda0005761670 */
[----:B------:R-:W4:Y:S01]  /*5760*/  @!P3 LDG.E.U8 R2, desc[UR50][R12.64+0x10] ;  /* 0x000010320c02b981 */ /* 0x000f22000c1e1100 */
[----:B------:R-:W-:-:S04]  /*5770*/  IADD3 R210, P1, R4, UR43, RZ ;  /* 0x0000002b04d27c10 */ /* 0x000fc8000ff3e0ff */
[----:B------:R-:W-:Y:S02]  /*5780*/  IADD3.X R211, R5, UR42, RZ, P1, !PT ;  /* 0x0000002a05d37c10 */ /* 0x000fe40008ffe4ff */
[----:B------:R-:W-:-:S13]  /*5790*/  ISETP.LT.OR P1, PT, R0, 0x21, !P6 ;  /* 0x000000210000780c */ /* 0x000fda0007721670 */
[----:B------:R-:W-:-:S04]  /*57a0*/  @!P1 IADD3 R208, P4, R4, UR41, RZ ;  /* 0x0000002904d09c10 */ /* 0x000fc8000ff9e0ff */
[----:B------:R-:W-:Y:S02]  /*57b0*/  @!P1 IADD3.X R209, R5, UR40, RZ, P4, !PT ;  /* 0x0000002805d19c10 */ /* 0x000fe4000a7fe4ff */
[----:B------:R-:W-:-:S04]  /*57c0*/  @!P3 IADD3 R200, P4, R8, UR41, RZ ;  /* 0x0000002908c8bc10 */ /* 0x000fc8000ff9e0ff */
[----:B------:R-:W-:Y:S02]  /*57d0*/  @!P3 IADD3.X R201, R9, UR40, RZ, P4, !PT ;  /* 0x0000002809c9bc10 */ /* 0x000fe4000a7fe4ff */
[----:B----4-:R-:W-:-:S05]  /*57e0*/  @!P3 PRMT R6, R2, 0x8880, RZ ;  /* 0x000088800206b816 */ /* 0x010fca00000000ff */
[----:B------:R-:W-:-:S04]  /*57f0*/  @!P3 IMAD R7, R6, R17, RZ ;  /* 0x000000110607b224 */ /* 0x000fc800078e02ff */
[----:B------:R-:W-:-:S05]  /*5800*/  @!P3 IMAD R219, R202, R16, R7 ;  /* 0x00000010cadbb224 */ /* 0x000fca00078e0207 */
[----:B------:R4:W-:Y:S01]  /*5810*/  @!P3 STG.E.U8 desc[UR50][R200.64+0x10], R219 ;  /* 0x000010dbc800b986 */ /* 0x0009e2000c101132 */
[----:B------:R-:W-:-:S13]  /*5820*/  ISETP.LT.OR P3, PT, R0, 0x12, !P2 ;  /* 0x000000120000780c */ /* 0x000fda0005761670 */
[----:B------:R-:W2:Y:S01]  /*5830*/  @!P3 LDG.E.U8 R2, desc[UR50][R12.64+0x11] ;  /* 0x000011320c02b981 */ /* 0x000ea2000c1e1100 */
[----:B------:R-:W-:-:S04]  /*5840*/  @!P3 IADD3 R212, P4, R8, UR41, RZ ;  /* 0x0000002908d4bc10 */ /* 0x000fc8000ff9e0ff */
[----:B---3--:R-:W-:Y:S02]  /*5850*/  @!P3 IADD3.X R213, R9, UR40, RZ, P4, !PT ;  /* 0x0000002809d5bc10 */ /* 0x008fe4000a7fe4ff */
[----:B--2---:R-:W-:-:S05]  /*5860*/  @!P3 PRMT R6, R2, 0x8880, RZ ;  /* 0x000088800206b816 */ /* 0x004fca00000000ff */
        /* <DEDUP_REMOVED lines=13> */
[----:B------:R-:W-:-:S05]  /*5940*/  @!P3 IMAD R205, R205, R16, R7 ;  /* 0x00000010cdcdb224 */ /* 0x000fca00078e0207 */
[----:B------:R-:W-:Y:S01]  /*5950*/  @!P3 STG.E.U8 desc[UR50][R8.64+0x19], R205 ;  /* 0x000019cd0800b986 */ /* 0x000fe2000c101132 */
[----:B------:R-:W-:-:S13]  /*5960*/  ISETP.LT.OR P3, PT, R0, 0x19, !P2 ;  /* 0x000000190000780c */ /* 0x000fda0005761670 */
[----:B------:R-:W3:Y:S01]  /*5970*/  @!P3 LDG.E.U8 R2, desc[UR50][R12.64+0x18] ;  /* 0x000018320c02b981 */ /* 0x000ee2000c1e1100 */
[----:B----4-:R-:W-:-:S04]  /*5980*/  @!P3 IADD3 R200, P4, R8, UR41, RZ ;  /* 0x0000002908c8bc10 */ /* 0x010fc8000ff9e0ff */
[----:B------:R-:W-:Y:S02]  /*5990*/  @!P3 IADD3.X R201, R9, UR40, RZ, P4, !PT ;  /* 0x0000002809c9bc10 */ /* 0x000fe4000a7fe4ff */
[----:B---3--:R-:W-:-:S05]  /*59a0*/  @!P3 PRMT R6, R2, 0x8880, RZ ;  /* 0x000088800206b816 */ /* 0x008fca00000000ff */
[----:B------:R-:W-:-:S04]  /*59b0*/  @!P3 IMAD R7, R6, R17, RZ ;  /* 0x000000110607b224 */ /* 0x000fc800078e02ff */
[----:B--2---:R-:W-:-:S05]  /*59c0*/  @!P3 IMAD R213, R206, R16, R7 ;  /* 0x00000010ced5b224 */ /* 0x004fca00078e0207 */
[----:B------:R2:W-:Y:S01]  /*59d0*/  @!P3 STG.E.U8 desc[UR50][R200.64+0x18], R213 ;  /* 0x000018d5c800b986 */ /* 0x0005e2000c101132 */
[----:B------:R-:W-:-:S13]  /*59e0*/  ISETP.LT.OR P3, PT, R0, 0x1a, !P2 ;  /* 0x0000001a0000780c */ /* 0x000fda0005761670 */
[----:B------:R-:W3:Y:S01]  /*59f0*/  @!P3 LDG.E.U8 R2, desc[UR50][R12.64+0x19] ;  /* 0x000019320c02b981 */ /* 0x000ee2000c1e1100 */
[----:B------:R-:W-:-:S04]  /*5a00*/  @!P3 IADD3 R202, P4, R8, UR41, RZ ;  /* 0x0000002908cabc10 */ /* 0x000fc8000ff9e0ff */
[----:B------:R-:W-:Y:S02]  /*5a10*/  @!P3 IADD3.X R203, R9, UR40, RZ, P4, !PT ;  /* 0x0000002809cbbc10 */ /* 0x000fe4000a7fe4ff */
[----:B------:R-:W-:Y:S02]  /*5a20*/  ISETP.LT.OR P4, PT, R0, 0x22, !P6 ;  /* 0x000000220000780c */ /* 0x000fe40007781670 */
[----:B------:R-:W-:Y:S02]  /*5a30*/  LOP3.LUT P1, RZ, R18, 0x80, RZ, 0xc0, !PT ;  /* 0x0000008012ff7812 */ /* 0x000fe4000782c0ff */
[----:B---3--:R-:W-:-:S05]  /*5a40*/  @!P3 PRMT R204, R2, 0x8880, RZ ;  /* 0x0000888002ccb816 */ /* 0x008fca00000000ff */
[----:B------:R-:W-:-:S04]  /*5a50*/  @!P3 IMAD R7, R204, R17, RZ ;  /* 0x00000011cc07b224 */ /* 0x000fc800078e02ff */
[----:B------:R-:W-:-:S05]  /*5a60*/  @!P3 IMAD R207, R207, R16, R7 ;  /* 0x00000010cfcfb224 */ /* 0x000fca00078e0207 */
[----:B------:R3:W-:Y:S01]  /*5a70*/  @!P3 STG.E.U8 desc[UR50][R202.64+0x19], R207 ;  /* 0x000019cfca00b986 */ /* 0x0007e2000c101132 */
[----:B--2---:R-:W-:-:S04]  /*5a80*/  @!P4 IADD3 R200, P3, R4, UR41, RZ ;  /* 0x0000002904c8cc10 */ /* 0x004fc8000ff7e0ff */
[----:B------:R-:W-:Y:S02]  /*5a90*/  @!P4 IADD3.X R201, R5, UR40, RZ, P3, !PT ;  /* 0x0000002805c9cc10 */ /* 0x000fe40009ffe4ff */
[----:B------:R-:W-:-:S13]  /*5aa0*/  ISETP.LT.OR P3, PT, R0, 0x11, !P1 ;  /* 0x000000110000780c */ /* 0x000fda0004f61670 */
[----:B------:R-:W2:Y:S02]  /*5ab0*/  @!P3 LDG.E.U8 R2, desc[UR50][R14.64+0x10] ;  /* 0x000010320e02b981 */ /* 0x000ea4000c1e1100 */
[----:B--2---:R-:W-:-:S05]  /*5ac0*/  @!P3 PRMT R204, R2, 0x8880, RZ ;  /* 0x0000888002ccb816 */ /* 0x004fca00000000ff */
[----:B------:R-:W-:-:S04]  /*5ad0*/  @!P3 IMAD R7, R204, R17, RZ ;  /* 0x00000011cc07b224 */ /* 0x000fc800078e02ff */
[----:B------:R-:W-:-:S05]  /*5ae0*/  @!P3 IMAD R205, R192, R16, R7 ;  /* 0x00000010c0cdb224 */ /* 0x000fca00078e0207 */
[----:B------:R2:W-:Y:S01]  /*5af0*/  @!P3 STG.E.U8 desc[UR50][R210.64+0x10], R205 ;  /* 0x000010cdd200b986 */ /* 0x0005e2000c101132 */
[----:B------:R-:W-:-:S13]  /*5b00*/  ISETP.LT.OR P3, PT, R0, 0x12, !P1 ;  /* 0x000000120000780c */ /* 0x000fda0004f61670 */
[----:B------:R-:W4:Y:S01]  /*5b10*/  @!P3 LDG.E.U8 R2, desc[UR50][R14.64+0x11] ;  /* 0x000011320e02b981 */ /* 0x000f22000c1e1100 */
[----:B------:R-:W-:Y:S02]  /*5b20*/  LOP3.LUT P0, RZ, R18, 0x40, RZ, 0xc0, !PT ;  /* 0x0000004012ff7812 */ /* 0x000fe4000780c0ff */
[----:B----4-:R-:W-:-:S05]  /*5b30*/  @!P3 PRMT R192, R2, 0x8880, RZ ;  /* 0x0000888002c0b816 */ /* 0x010fca00000000ff */
[----:B------:R-:W-:-:S04]  /*5b40*/  @!P3 IMAD R7, R192, R17, RZ ;  /* 0x00000011c007b224 */ /* 0x000fc800078e02ff */
[----:B---3--:R-:W-:-:S05]  /*5b50*/  @!P3 IMAD R203, R193, R16, R7 ;  /* 0x00000010c1cbb224 */ /* 0x008fca00078e0207 */
[----:B------:R3:W-:Y:S01]  /*5b60*/  @!P3 STG.E.U8 desc[UR50][R210.64+0x11], R203 ;  /* 0x000011cbd200b986 */ /* 0x0007e2000c101132 */
[----:B------:R-:W-:-:S13]  /*5b70*/  ISETP.LT.OR P3, PT, R0, 0x11, !P0 ;  /* 0x000000110000780c */ /* 0x000fda0004761670 */
[----:B------:R-:W4:Y:S01]  /*5b80*/  @!P3 LDG.E.U8 R2, desc[UR50][R20.64+0x10] ;  /* 0x000010321402b981 */ /* 0x000f22000c1e1100 */
[----:B------:R-:W-:Y:S02]  /*5b90*/  P2R R6, PR, RZ, 0x4 ;  /* 0x00000004ff067803 */ /* 0x000fe40000000000 */
[----:B------:R-:W-:-:S04]  /*5ba0*/  @!P3 IADD3 R192, P2, R210, UR41, RZ ;  /* 0x00000029d2c0bc10 */ /* 0x000fc8000ff5e0ff */
[----:B------:R-:W-:Y:S02]  /*5bb0*/  @!P3 IADD3.X R193, R211, UR40, RZ, P2, !PT ;  /* 0x00000028d3c1bc10 */ /* 0x000fe400097fe4ff */
[----:B----4-:R-:W-:-:S05]  /*5bc0*/  @!P3 PRMT R202, R2, 0x8880, RZ ;  /* 0x0000888002cab816 */ /* 0x010fca00000000ff */
[----:B------:R-:W-:-:S04]  /*5bd0*/  @!P3 IMAD R7, R202, R17, RZ ;  /* 0x00000011ca07b224 */ /* 0x000fc800078e02ff */
[----:B--2---:R-:W-:-:S05]  /*5be0*/  @!P3 IMAD R205, R194, R16, R7 ;  /* 0x00000010c2cdb224 */ /* 0x004fca00078e0207 */
[----:B------:R2:W-:Y:S01]  /*5bf0*/  @!P3 STG.E.U8 desc[UR50][R192.64+0x10], R205 ;  /* 0x000010cdc000b986 */ /* 0x0005e2000c101132 */
[----:B------:R-:W-:-:S13]  /*5c00*/  ISETP.LT.OR P3, PT, R0, 0x12, !P0 ;  /* 0x000000120000780c */ /* 0x000fda0004761670 */
[----:B------:R-:W4:Y:S01]  /*5c10*/  @!P3 LDG.E.U8 R2, desc[UR50][R20.64+0x11] ;  /* 0x000011321402b981 */ /* 0x000f22000c1e1100 */
[----:B------:R-:W-:-:S04]  /*5c20*/  @!P3 IADD3 R202, P2, R210, UR41, RZ ;  /* 0x00000029d2cabc10 */ /* 0x000fc8000ff5e0ff */
[----:B---3--:R-:W-:Y:S02]  /*5c30*/  @!P3 IADD3.X R203, R211, UR40, RZ, P2, !PT ;  /* 0x00000028d3cbbc10 */ /* 0x008fe400097fe4ff */
[----:B----4-:R-:W-:-:S05]  /*5c40*/  @!P3 PRMT R194, R2, 0x8880, RZ ;  /* 0x0000888002c2b816 */ /* 0x010fca00000000ff */
[----:B------:R-:W-:-:S04]  /*5c50*/  @!P3 IMAD R7, R194, R17, RZ ;  /* 0x00000011c207b224 */ /* 0x000fc800078e02ff */
[----:B------:R-:W-:-:S05]  /*5c60*/  @!P3 IMAD R195, R195, R16, R7 ;  /* 0x00000010c3c3b224 */ /* 0x000fca00078e0207 */
[----:B------:R3:W-:Y:S01]  /*5c70*/  @!P3 STG.E.U8 desc[UR50][R202.64+0x11], R195 ;  /* 0x000011c3ca00b986 */ /* 0x0007e2000c101132 */
[----:B------:R-:W-:-:S13]  /*5c80*/  ISETP.LT.OR P3, PT, R0, 0x19, !P1 ;  /* 0x000000190000780c */ /* 0x000fda0004f61670 */
[----:B------:R-:W2:Y:S02]  /*5c90*/  @!P3 LDG.E.U8 R2, desc[UR50][R14.64+0x18] ;  /* 0x000018320e02b981 */ /* 0x000ea4000c1e1100 */
        /* <DEDUP_REMOVED lines=8> */
[----:B------:R-:W-:-:S05]  /*5d20*/  @!P3 IMAD R197, R197, R16, R7 ;  /* 0x00000010c5c5b224 */ /* 0x000fca00078e0207 */
[----:B------:R-:W-:Y:S01]  /*5d30*/  @!P3 STG.E.U8 desc[UR50][R210.64+0x19], R197 ;  /* 0x000019c5d200b986 */ /* 0x000fe2000c101132 */
[----:B------:R-:W-:-:S13]  /*5d40*/  ISETP.LT.OR P3, PT, R0, 0x19, !P0 ;  /* 0x000000190000780c */ /* 0x000fda0004761670 */
[----:B------:R-:W4:Y:S01]  /*5d50*/  @!P3 LDG.E.U8 R2, desc[UR50][R20.64+0x18] ;  /* 0x000018321402b981 */ /* 0x000f22000c1e1100 */
[----:B------:R-:W-:-:S04]  /*5d60*/  @!P3 IADD3 R194, P2, R210, UR41, RZ ;  /* 0x00000029d2c2bc10 */ /* 0x000fc8000ff5e0ff */
[----:B---3--:R-:W-:Y:S02]  /*5d70*/  @!P3 IADD3.X R195, R211, UR40, RZ, P2, !PT ;  /* 0x00000028d3c3bc10 */ /* 0x008fe400097fe4ff */
[----:B----4-:R-:W-:-:S05]  /*5d80*/  @!P3 PRMT R192, R2, 0x8880, RZ ;  /* 0x0000888002c0b816 */ /* 0x010fca00000000ff */
[----:B------:R-:W-:-:S04]  /*5d90*/  @!P3 IMAD R7, R192, R17, RZ ;  /* 0x00000011c007b224 */ /* 0x000fc800078e02ff */
[----:B------:R-:W-:-:S05]  /*5da0*/  @!P3 IMAD R203, R198, R16, R7 ;  /* 0x00000010c6cbb224 */ /* 0x000fca00078e0207 */
[----:B------:R-:W-:Y:S01]  /*5db0*/  @!P3 STG.E.U8 desc[UR50][R194.64+0x18], R203 ;  /* 0x000018cbc200b986 */ /* 0x000fe2000c101132 */
[----:B------:R-:W-:-:S13]  /*5dc0*/  ISETP.LT.OR P3, PT, R0, 0x1a, !P0 ;  /* 0x0000001a0000780c */ /* 0x000fda0004761670 */
[----:B------:R-:W3:Y:S01]  /*5dd0*/  @!P3 LDG.E.U8 R2, desc[UR50][R20.64+0x19] ;  /* 0x000019321402b981 */ /* 0x000ee2000c1e1100 */
[----:B------:R-:W-:Y:S02]  /*5de0*/  P2R R196, PR, RZ, 0x2 ;  /* 0x00000002ffc47803 */ /* 0x000fe40000000000 */
[----:B------:R-:W-:-:S04]  /*5df0*/  @!P3 IADD3 R192, P1, R210, UR41, RZ ;  /* 0x00000029d2c0bc10 */ /* 0x000fc8000ff3e0ff */
[----:B--2---:R-:W-:Y:S02]  /*5e00*/  @!P3 IADD3.X R193, R211, UR40, RZ, P1, !PT ;  /* 0x00000028d3c1bc10 */ /* 0x004fe40008ffe4ff */
[----:B------:R-:W-:Y:S02]  /*5e10*/  ISETP.GE.AND P1, PT, R3, 0x181, PT ;  /* 0x000001810300780c */ /* 0x000fe40003f26270 */
[----:B---3--:R-:W-:-:S05]  /*5e20*/  @!P3 PRMT R198, R2, 0x8880, RZ ;  /* 0x0000888002c6b816 */ /* 0x008fca00000000ff */
[----:B------:R-:W-:-:S04]  /*5e30*/  @!P3 IMAD R7, R198, R17, RZ ;  /* 0x00000011c607b224 */ /* 0x000fc800078e02ff */
[----:B------:R-:W-:-:S05]  /*5e40*/  @!P3 IMAD R199, R199, R16, R7 ;  /* 0x00000010c7c7b224 */ /* 0x000fca00078e0207 */
[----:B------:R2:W-:Y:S01]  /*5e50*/  @!P3 STG.E.U8 desc[UR50][R192.64+0x19], R199 ;  /* 0x000019c7c000b986 */ /* 0x0005e2000c101132 */
[----:B------:R-:W-:-:S13]  /*5e60*/  ISETP.LT.OR P3, PT, R0, 0x11, !P1 ;  /* 0x000000110000780c */ /* 0x000fda0004f61670 */
[----:B------:R-:W3:Y:S01]  /*5e70*/  @!P3 LDG.E.U8 R2, desc[UR50][R224.64+0x10] ;  /* 0x00001032e002b981 */ /* 0x000ee2000c1e1100 */
[----:B--2---:R-:W-:Y:S02]  /*5e80*/  @!P3 IMAD.MOV.U32 R192, RZ, RZ, R226 ;  /* 0x000000ffffc0b224 */ /* 0x004fe400078e00e2 */
[----:B------:R-:W-:Y:S01]  /*5e90*/  @!P3 IMAD.MOV.U32 R193, RZ, RZ, R217 ;  /* 0x000000ffffc1b224 */ /* 0x000fe200078e00d9 */
[----:B---3--:R-:W-:-:S05]  /*5ea0*/  @!P3 PRMT R194, R2, 0x8880, RZ ;  /* 0x0000888002c2b816 */ /* 0x008fca00000000ff */
[----:B------:R-:W-:-:S04]  /*5eb0*/  @!P3 IMAD R7, R194, R17, RZ ;  /* 0x00000011c207b224 */ /* 0x000fc800078e02ff */
[----:B------:R-:W-:-:S05]  /*5ec0*/  @!P3 IMAD R203, R184, R16, R7 ;  /* 0x00000010b8cbb224 */ /* 0x000fca00078e0207 */
[----:B------:R2:W-:Y:S01]  /*5ed0*/  @!P3 STG.E.U8 desc[UR50][R192.64+0x10], R203 ;  /* 0x000010cbc000b986 */ /* 0x0005e2000c101132 */
[----:B------:R-:W-:-:S13]  /*5ee0*/  ISETP.LT.OR P3, PT, R0, 0x12, !P1 ;  /* 0x000000120000780c */ /* 0x000fda0004f61670 */
[----:B------:R-:W3:Y:S01]  /*5ef0*/  @!P3 LDG.E.U8 R2, desc[UR50][R224.64+0x11] ;  /* 0x00001132e002b981 */ /* 0x000ee2000c1e1100 */
[----:B------:R-:W-:Y:S02]  /*5f00*/  ISETP.GE.AND P2, PT, R3, 0x189, PT ;  /* 0x000001890300780c */ /* 0x000fe40003f46270 */
[----:B---3--:R-:W-:-:S05]  /*5f10*/  @!P3 PRMT R184, R2, 0x8880, RZ ;  /* 0x0000888002b8b816 */ /* 0x008fca00000000ff */
[----:B------:R-:W-:Y:S02]  /*5f20*/  @!P3 IMAD R7, R184, R17, RZ ;  /* 0x00000011b807b224 */ /* 0x000fe400078e02ff */
[----:B------:R-:W-:Y:S02]  /*5f30*/  @!P3 IMAD.MOV.U32 R184, RZ, RZ, R226 ;  /* 0x000000ffffb8b224 */ /* 0x000fe400078e00e2 */
[----:B------:R-:W-:Y:S02]  /*5f40*/  @!P3 IMAD R199, R185, R16, R7 ;  /* 0x00000010b9c7b224 */ /* 0x000fe400078e0207 */
[----:B------:R-:W-:-:S05]  /*5f50*/  @!P3 IMAD.MOV.U32 R185, RZ, RZ, R217 ;  /* 0x000000ffffb9b224 */ /* 0x000fca00078e00d9 */
[----:B------:R3:W-:Y:S01]  /*5f60*/  @!P3 STG.E.U8 desc[UR50][R184.64+0x11], R199 ;  /* 0x000011c7b800b986 */ /* 0x0007e2000c101132 */
[----:B------:R-:W-:-:S13]  /*5f70*/  ISETP.LT.OR P3, PT, R0, 0x11, !P2 ;  /* 0x000000110000780c */ /* 0x000fda0005761670 */
[----:B------:R-:W2:Y:S01]  /*5f80*/  @!P3 LDG.E.U8 R2, desc[UR50][R22.64+0x10] ;  /* 0x000010321602b981 */ /* 0x000ea2000c1e1100 */
[----:B------:R-:W-:Y:S02]  /*5f90*/  P2R R197, PR, RZ, 0x1 ;  /* 0x00000001ffc57803 */ /* 0x000fe40000000000 */
[----:B------:R-:W-:-:S04]  /*5fa0*/  @!P3 IADD3 R194, P0, R226, UR41, RZ ;  /* 0x00000029e2c2bc10 */ /* 0x000fc8000ff1e0ff */
[----:B------:R-:W-:Y:S02]  /*5fb0*/  @!P3 IADD3.X R195, R217, UR40, RZ, P0, !PT ;  /* 0x00000028d9c3bc10 */ /* 0x000fe400087fe4ff */
[----:B--2---:R-:W-:-:S05]  /*5fc0*/  @!P3 PRMT R192, R2, 0x8880, RZ ;  /* 0x0000888002c0b816 */ /* 0x004fca00000000ff */
[----:B------:R-:W-:-:S04]  /*5fd0*/  @!P3 IMAD R7, R192, R17, RZ ;  /* 0x00000011c007b224 */ /* 0x000fc800078e02ff */
[----:B------:R-:W-:-:S05]  /*5fe0*/  @!P3 IMAD R193, R186, R16, R7 ;  /* 0x00000010bac1b224 */ /* 0x000fca00078e0207 */
[----:B------:R-:W-:Y:S01]  /*5ff0*/  @!P3 STG.E.U8 desc[UR50][R194.64+0x10], R193 ;  /* 0x000010c1c200b986 */ /* 0x000fe2000c101132 */
[----:B------:R-:W-:-:S13]  /*6000*/  ISETP.LT.OR P3, PT, R0, 0x12, !P2 ;  /* 0x000000120000780c */ /* 0x000fda0005761670 */
[----:B------:R-:W2:Y:S01]  /*6010*/  @!P3 LDG.E.U8 R2, desc[UR50][R22.64+0x11] ;  /* 0x000011321602b981 */ /* 0x000ea2000c1e1100 */
[----:B---3--:R-:W-:-:S04]  /*6020*/  @!P3 IADD3 R184, P0, R226, UR41, RZ ;  /* 0x00000029e2b8bc10 */ /* 0x008fc8000ff1e0ff */
[----:B------:R-:W-:Y:S02]  /*6030*/  @!P3 IADD3.X R185, R217, UR40, RZ, P0, !PT ;  /* 0x00000028d9b9bc10 */ /* 0x000fe400087fe4ff */
[----:B--2---:R-:W-:-:S05]  /*6040*/  @!P3 PRMT R186, R2, 0x8880, RZ ;  /* 0x0000888002bab816 */ /* 0x004fca00000000ff */
        /* <DEDUP_REMOVED lines=21> */
[----:B------:R-:W-:-:S04]  /*61a0*/  @!P3 IADD3 R186, P0, R226, UR41, RZ ;  /* 0x00000029e2babc10 */ /* 0x000fc8000ff1e0ff */
[----:B------:R-:W-:Y:S02]  /*61b0*/  @!P3 IADD3.X R187, R217, UR40, RZ, P0, !PT ;  /* 0x00000028d9bbbc10 */ /* 0x000fe400087fe4ff */
[----:B---3--:R-:W-:-:S05]  /*61c0*/  @!P3 PRMT R188, R2, 0x8880, RZ ;  /* 0x0000888002bcb816 */ /* 0x008fca00000000ff */
[----:B------:R-:W-:-:S04]  /*61d0*/  @!P3 IMAD R7, R188, R17, RZ ;  /* 0x00000011bc07b224 */ /* 0x000fc800078e02ff */
[----:B------:R-:W-:-:S05]  /*61e0*/  @!P3 IMAD R193, R190, R16, R7 ;  /* 0x00000010bec1b224 */ /* 0x000fca00078e0207 */
[----:B------:R3:W-:Y:S01]  /*61f0*/  @!P3 STG.E.U8 desc[UR50][R186.64+0x18], R193 ;  /* 0x000018c1ba00b986 */ /* 0x0007e2000c101132 */
[----:B------:R-:W-:-:S13]  /*6200*/  ISETP.LT.OR P3, PT, R0, 0x1a, !P2 ;  /* 0x0000001a0000780c */ /* 0x000fda0005761670 */
[----:B------:R-:W4:Y:S01]  /*6210*/  @!P3 LDG.E.U8 R2, desc[UR50][R22.64+0x19] ;  /* 0x000019321602b981 */ /* 0x000f22000c1e1100 */
[----:B--2---:R-:W-:-:S04]  /*6220*/  @!P3 IADD3 R184, P0, R226, UR41, RZ ;  /* 0x00000029e2b8bc10 */ /* 0x004fc8000ff1e0ff */
[----:B------:R-:W-:Y:S02]  /*6230*/  @!P3 IADD3.X R185, R217, UR40, RZ, P0, !PT ;  /* 0x00000028d9b9bc10 */ /* 0x000fe400087fe4ff */
[----:B----4-:R-:W-:-:S05]  /*6240*/  @!P3 PRMT R188, R2, 0x8880, RZ ;  /* 0x0000888002bcb816 */ /* 0x010fca00000000ff */
        /* <DEDUP_REMOVED lines=10> */
[----:B------:R-:W2:Y:S01]  /*62f0*/  @!P3 LDG.E.U8 R2, desc[UR50][R234.64+0x21] ;  /* 0x00002132ea02b981 */ /* 0x000ea2000c1e1100 */
[----:B------:R-:W-:Y:S02]  /*6300*/  ISETP.LT.OR P1, PT, R0, 0x21, !P6 ;  /* 0x000000210000780c */ /* 0x000fe40007721670 */
[----:B--2---:R-:W-:-:S05]  /*6310*/  @!P3 PRMT R176, R2, 0x8880, RZ ;  /* 0x0000888002b0b816 */ /* 0x004fca00000000ff */
[----:B------:R-:W-:-:S04]  /*6320*/  @!P3 IMAD R7, R176, R17, RZ ;  /* 0x00000011b007b224 */ /* 0x000fc800078e02ff */
[----:B------:R-:W-:-:S05]  /*6330*/  @!P3 IMAD R177, R177, R16, R7 ;  /* 0x00000010b1b1b224 */ /* 0x000fca00078e0207 */
[----:B------:R-:W-:Y:S04]  /*6340*/  @!P3 STG.E.U8 desc[UR50][R4.64+0x21], R177 ;  /* 0x000021b10400b986 */ /* 0x000fe8000c101132 */
[----:B------:R-:W2:Y:S02]  /*6350*/  @!P1 LDG.E.U8 R2, desc[UR50][R232.64+0x20] ;  /* 0x00002032e8029981 */ /* 0x000ea4000c1e1100 */
[----:B--2---:R-:W-:-:S05]  /*6360*/  @!P1 PRMT R176, R2, 0x8880, RZ ;  /* 0x0000888002b09816 */ /* 0x004fca00000000ff */
[----:B------:R-:W-:-:S04]  /*6370*/  @!P1 IMAD R7, R176, R17, RZ ;  /* 0x00000011b0079224 */ /* 0x000fc800078e02ff */
[----:B------:R-:W-:-:S05]  /*6380*/  @!P1 IMAD R189, R178, R16, R7 ;  /* 0x00000010b2bd9224 */ /* 0x000fca00078e0207 */
        /* <DEDUP_REMOVED lines=20> */
[----:B------:R-:W-:-:S04]  /*64d0*/  @!P2 IADD3 R184, P3, R4, UR41, RZ ;  /* 0x0000002904b8ac10 */ /* 0x000fc8000ff7e0ff */
[----:B------:R-:W-:Y:S02]  /*64e0*/  @!P2 IADD3.X R185, R5, UR40, RZ, P3, !PT ;  /* 0x0000002805b9ac10 */ /* 0x000fe40009ffe4ff */
[----:B------:R-:W-:Y:S02]  /*64f0*/  ISETP.LT.OR P3, PT, R0, 0x2a, !P6 ;  /* 0x0000002a0000780c */ /* 0x000fe40007761670 */
[----:B----4-:R-:W-:-:S05]  /*6500*/  @!P2 PRMT R178, R2, 0x8880, RZ ;  /* 0x0000888002b2a816 */ /* 0x010fca00000000ff */
[----:B------:R-:W-:-:S04]  /*6510*/  @!P2 IMAD R7, R178, R17, RZ ;  /* 0x00000011b207a224 */ /* 0x000fc800078e02ff */
[----:B--2---:R-:W-:-:S05]  /*6520*/  @!P2 IMAD R189, R182, R16, R7 ;  /* 0x00000010b6bda224 */ /* 0x004fca00078e0207 */
[----:B------:R-:W-:Y:S04]  /*6530*/  @!P2 STG.E.U8 desc[UR50][R184.64+0x28], R189 ;  /* 0x000028bdb800a986 */ /* 0x000fe8000c101132 */
[----:B------:R-:W2:Y:S01]  /*6540*/  @!P3 LDG.E.U8 R2, desc[UR50][R232.64+0x29] ;  /* 0x00002932e802b981 */ /* 0x000ea2000c1e1100 */
[----:B------:R-:W-:-:S04]  /*6550*/  @!P3 IADD3 R186, P0, R4, UR41, RZ ;  /* 0x0000002904babc10 */ /* 0x000fc8000ff1e0ff */
[----:B------:R-:W-:Y:S02]  /*6560*/  @!P3 IADD3.X R187, R5, UR40, RZ, P0, !PT ;  /* 0x0000002805bbbc10 */ /* 0x000fe400087fe4ff */
[C---:B------:R-:W-:Y:S02]  /*6570*/  ISETP.LT.OR P0, PT, R0.reuse, 0x31, !P6 ;  /* 0x000000310000780c */ /* 0x040fe40007701670 */
[----:B------:R-:W-:-:S11]  /*6580*/  ISETP.LT.OR P2, PT, R0, 0x32, !P6 ;  /* 0x000000320000780c */ /* 0x000fd60007741670 */
[----:B------:R-:W-:-:S04]  /*6590*/  @!P0 IADD3 R176, P4, R4, UR41, RZ ;  /* 0x0000002904b08c10 */ /* 0x000fc8000ff9e0ff */
[----:B------:R-:W-:Y:S02]  /*65a0*/  @!P0 IADD3.X R177, R5, UR40, RZ, P4, !PT ;  /* 0x0000002805b18c10 */ /* 0x000fe4000a7fe4ff */
[----:B------:R-:W-:-:S04]  /*65b0*/  @!P2 IADD3 R178, P4, R4, UR41, RZ ;  /* 0x0000002904b2ac10 */ /* 0x000fc8000ff9e0ff */
[----:B------:R-:W-:Y:S02]  /*65c0*/  @!P2 IADD3.X R179, R5, UR40, RZ, P4, !PT ;  /* 0x0000002805b3ac10 */ /* 0x000fe4000a7fe4ff */
[----:B------:R-:W-:Y:S02]  /*65d0*/  ISETP.NE.AND P2, PT, R6, RZ, PT ;  /* 0x000000ff0600720c */ /* 0x000fe40003f45270 */
        /* <DEDUP_REMOVED lines=12> */
[----:B------:R-:W4:Y:S02]  /*66a0*/  @!P3 LDG.E.U8 R2, desc[UR50][R10.64+0x21] ;  /* 0x000021320a02b981 */ /* 0x000f24000c1e1100 */
[----:B----4-:R-:W-:-:S05]  /*66b0*/  @!P3 PRMT R6, R2, 0x8880, RZ ;  /* 0x000088800206b816 */ /* 0x010fca00000000ff */
[----:B------:R-:W-:-:S04]  /*66c0*/  @!P3 IMAD R7, R6, R17, RZ ;  /* 0x000000110607b224 */ /* 0x000fc800078e02ff */
[----:B--2---:R-:W-:-:S05]  /*66d0*/  @!P3 IMAD R183, R169, R16, R7 ;  /* 0x00000010a9b7b224 */ /* 0x004fca00078e0207 */
[----:B------:R2:W-:Y:S01]  /*66e0*/  @!P3 STG.E.U8 desc[UR50][R8.64+0x21], R183 ;  /* 0x000021b70800b986 */ /* 0x0005e2000c101132 */
[----:B------:R-:W-:-:S13]  /*66f0*/  ISETP.LT.OR P3, PT, R0, 0x21, !P2 ;  /* 0x000000210000780c */ /* 0x000fda0005761670 */
[----:B------:R-:W4:Y:S01]  /*6700*/  @!P3 LDG.E.U8 R2, desc[UR50][R12.64+0x20] ;  /* 0x000020320c02b981 */ /* 0x000f22000c1e1100 */
        /* <DEDUP_REMOVED lines=36> */
[----:B------:R-:W-:Y:S02]  /*6950*/  @!P3 IADD3 R170, P4, R8, UR41, RZ ;  /* 0x0000002908aabc10 */ /* 0x000fe4000ff9e0ff */
[----:B------:R-:W-:Y:S02]  /*6960*/  ISETP.NE.AND P1, PT, R196, RZ, PT ;  /* 0x000000ffc400720c */ /* 0x000fe40003f25270 */
[----:B------:R-:W-:Y:S02]  /*6970*/  @!P3 IADD3.X R171, R9, UR40, RZ, P4, !PT ;  /* 0x0000002809abbc10 */ /* 0x000fe4000a7fe4ff */
        /* <DEDUP_REMOVED lines=12> */
[----:B------:R-:W-:Y:S02]  /*6a40*/  ISETP.NE.AND P0, PT, R197, RZ, PT ;  /* 0x000000ffc500720c */ /* 0x000fe40003f05270 */
[----:B----4-:R-:W-:-:S05]  /*6a50*/  @!P3 PRMT R6, R2, 0x8880, RZ ;  /* 0x000088800206b816 */ /* 0x010fca00000000ff */
[----:B------:R-:W-:-:S04]  /*6a60*/  @!P3 IMAD R7, R6, R17, RZ ;  /* 0x000000110607b224 */ /* 0x000fc800078e02ff */
[----:B---3--:R-:W-:-:S05]  /*6a70*/  @!P3 IMAD R171, R161, R16, R7 ;  /* 0x00000010a1abb224 */ /* 0x008fca00078e0207 */
        /* <DEDUP_REMOVED lines=10> */
[----:B------:R-:W3:Y:S01]  /*6b20*/  @!P3 LDG.E.U8 R2, desc[UR50][R20.64+0x21] ;  /* 0x000021321402b981 */ /* 0x000ee2000c1e1100 */
[----:B------:R-:W-:-:S04]  /*6b30*/  @!P3 IADD3 R168, P4, R210, UR41, RZ ;  /* 0x00000029d2a8bc10 */ /* 0x000fc8000ff9e0ff */
[----:B--2---:R-:W-:Y:S02]  /*6b40*/  @!P3 IADD3.X R169, R211, UR40, RZ, P4, !PT ;  /* 0x00000028d3a9bc10 */ /* 0x004fe4000a7fe4ff */
        /* <DEDUP_REMOVED lines=27> */
[----:B------:R-:W-:Y:S02]  /*6d00*/  P2R R164, PR, RZ, 0x2 ;  /* 0x00000002ffa47803 */ /* 0x000fe40000000000 */
[----:B------:R-:W-:Y:S02]  /*6d10*/  @!P3 IADD3.X R163, R211, UR40, RZ, P4, !PT ;  /* 0x00000028d3a3bc10 */ /* 0x000fe4000a7fe4ff */
[----:B------:R-:W-:Y:S02]  /*6d20*/  ISETP.GE.AND P1, PT, R3, 0x181, PT ;  /* 0x000001810300780c */ /* 0x000fe40003f26270 */
[----:B---3--:R-:W-:-:S05]  /*6d30*/  @!P3 PRMT R6, R2, 0x8880, RZ ;  /* 0x000088800206b816 */ /* 0x008fca00000000ff */
[----:B------:R-:W-:-:S04]  /*6d40*/  @!P3 IMAD R7, R6, R17, RZ ;  /* 0x000000110607b224 */ /* 0x000fc800078e02ff */
[----:B------:R-:W-:-:S05]  /*6d50*/  @!P3 IMAD R167, R167, R16, R7 ;  /* 0x00000010a7a7b224 */ /* 0x000fca00078e0207 */
[----:B------:R3:W-:Y:S01]  /*6d60*/  @!P3 STG.E.U8 desc[UR50][R162.64+0x29], R167 ;  /* 0x000029a7a200b986 */ /* 0x0007e2000c101132 */
[----:B------:R-:W-:-:S13]  /*6d70*/  ISETP.LT.OR P3, PT, R0, 0x21, !P1 ;  /* 0x000000210000780c */ /* 0x000fda0004f61670 */
[----:B------:R-:W4:Y:S01]  /*6d80*/  @!P3 LDG.E.U8 R2, desc[UR50][R224.64+0x20] ;  /* 0x00002032e002b981 */ /* 0x000f22000c1e1100 */
[----:B--2---:R-:W-:Y:S02]  /*6d90*/  @!P3 IMAD.MOV.U32 R160, RZ, RZ, R226 ;  /* 0x000000ffffa0b224 */ /* 0x004fe400078e00e2 */
[----:B------:R-:W-:Y:S01]  /*6da0*/  @!P3 IMAD.MOV.U32 R161, RZ, RZ, R217 ;  /* 0x000000ffffa1b224 */ /* 0x000fe200078e00d9 */
[----:B----4-:R-:W-:-:S05]  /*6db0*/  @!P3 PRMT R6, R2, 0x8880, RZ ;  /* 0x000088800206b816 */ /* 0x010fca00000000ff */
[----:B------:R-:W-:-:S04]  /*6dc0*/  @!P3 IMAD R7, R6, R17, RZ ;  /* 0x000000110607b224 */ /* 0x000fc800078e02ff */
[----:B------:R-:W-:-:S05]  /*6dd0*/  @!P3 IMAD R165, R152, R16, R7 ;  /* 0x0000001098a5b224 */ /* 0x000fca00078e0207 */
[----:B------:R2:W-:Y:S01]  /*6de0*/  @!P3 STG.E.U8 desc[UR50][R160.64+0x20], R165 ;  /* 0x000020a5a000b986 */ /* 0x0005e2000c101132 */
[----:B------:R-:W-:-:S13]  /*6df0*/  ISETP.LT.OR P3, PT, R0, 0x22, !P1 ;  /* 0x000000220000780c */ /* 0x000fda0004f61670 */
[----:B------:R-:W4:Y:S01]  /*6e00*/  @!P3 LDG.E.U8 R2, desc[UR50][R224.64+0x21] ;  /* 0x00002132e002b981 */ /* 0x000f22000c1e1100 */
[----:B------:R-:W-:Y:S01]  /*6e10*/  @!P3 IMAD.MOV.U32 R152, RZ, RZ, R226 ;  /* 0x000000ffff98b224 */ /* 0x000fe200078e00e2 */
[----:B------:R-:W-:Y:S02]  /*6e20*/  P2R R172, PR, RZ, 0x4 ;  /* 0x00000004ffac7803 */ /* 0x000fe40000000000 */
[----:B------:R-:W-:Y:S02]  /*6e30*/  ISETP.GE.AND P2, PT, R3, 0x189, PT ;  /* 0x000001890300780c */ /* 0x000fe40003f46270 */
[----:B----4-:R-:W-:-:S05]  /*6e40*/  @!P3 PRMT R6, R2, 0x8880, RZ ;  /* 0x000088800206b816 */ /* 0x010fca00000000ff */
[----:B------:R-:W-:-:S04]  /*6e50*/  @!P3 IMAD R7, R6, R17, RZ ;  /* 0x000000110607b224 */ /* 0x000fc800078e02ff */
[----:B---3--:R-:W-:Y:S02]  /*6e60*/  @!P3 IMAD R167, R153, R16, R7 ;  /* 0x0000001099a7b224 */ /* 0x008fe400078e0207 */
[----:B------:R-:W-:-:S05]  /*6e70*/  @!P3 IMAD.MOV.U32 R153, RZ, RZ, R217 ;  /* 0x000000ffff99b224 */ /* 0x000fca00078e00d9 */
[----:B------:R3:W-:Y:S01]  /*6e80*/  @!P3 STG.E.U8 desc[UR50][R152.64+0x21], R167 ;  /* 0x000021a79800b986 */ /* 0x0007e2000c101132 */
[----:B------:R-:W-:-:S13]  /*6e90*/  ISETP.LT.OR P3, PT, R0, 0x21, !P2 ;  /* 0x000000210000780c */ /* 0x000fda0005761670 */
[----:B------:R-:W4:Y:S01]  /*6ea0*/  @!P3 LDG.E.U8 R2, desc[UR50][R22.64+0x20] ;  /* 0x000020321602b981 */ /* 0x000f22000c1e1100 */
[----:B------:R-:W-:-:S04]  /*6eb0*/  @!P3 IADD3 R162, P4, R226, UR41, RZ ;  /* 0x00000029e2a2bc10 */ /* 0x000fc8000ff9e0ff */
[----:B------:R-:W-:Y:S02]  /*6ec0*/  @!P3 IADD3.X R163, R217, UR40, RZ, P4, !PT ;  /* 0x00000028d9a3bc10 */ /* 0x000fe4000a7fe4ff */
[----:B----4-:R-:W-:-:S05]  /*6ed0*/  @!P3 PRMT R6, R2, 0x8880, RZ ;  /* 0x000088800206b816 */ /* 0x010fca00000000ff */
[----:B------:R-:W-:-:S04]  /*6ee0*/  @!P3 IMAD R7, R6, R17, RZ ;  /* 0x000000110607b224 */ /* 0x000fc800078e02ff */
[----:B--2---:R-:W-:-:S05]  /*6ef0*/  @!P3 IMAD R161, R154, R16, R7 ;  /* 0x000000109aa1b224 */ /* 0x004fca00078e0207 */
        /* <DEDUP_REMOVED lines=49> */
[----:B------:R-:W-:Y:S02]  /*7210*/  ISETP.LT.OR P2, PT, R0, 0x31, !P6 ;  /* 0x000000310000780c */ /* 0x000fe40007741670 */
[----:B----4-:R-:W-:-:S05]  /*7220*/  @!P3 PRMT R6, R2, 0x8880, RZ ;  /* 0x000088800206b816 */ /* 0x010fca00000000ff */
[----:B------:R-:W-:-:S04]  /*7230*/  @!P3 IMAD R7, R6, R17, RZ ;  /* 0x000000110607b224 */ /* 0x000fc800078e02ff */
[----:B------:R-:W-:-:S05]  /*7240*/  @!P3 IMAD R145, R145, R16, R7 ;  /* 0x000000109191b224 */ /* 0x000fca00078e0207 */
[----:B------:R-:W-:Y:S04]  /*7250*/  @!P3 STG.E.U8 desc[UR50][R4.64+0x31], R145 ;  /* 0x000031910400b986 */ /* 0x000fe8000c101132 */
[----:B------:R-:W4:Y:S01]  /*7260*/  @!P2 LDG.E.U8 R2, desc[UR50][R232.64+0x30] ;  /* 0x00003032e802a981 */ /* 0x000f22000c1e1100 */
[----:B------:R-:W-:Y:S02]  /*7270*/  ISETP.LT.OR P4, PT, R0, 0x39, !P6 ;  /* 0x000000390000780c */ /* 0x000fe40007781670 */
[----:B----4-:R-:W-:-:S05]  /*7280*/  @!P2 PRMT R6, R2, 0x8880, RZ ;  /* 0x000088800206a816 */ /* 0x010fca00000000ff */
[----:B------:R-:W-:-:S04]  /*7290*/  @!P2 IMAD R7, R6, R17, RZ ;  /* 0x000000110607a224 */ /* 0x000fc800078e02ff */
[----:B------:R-:W-:-:S05]  /*72a0*/  @!P2 IMAD R157, R146, R16, R7 ;  /* 0x00000010929da224 */ /* 0x000fca00078e0207 */
[----:B------:R4:W-:Y:S01]  /*72b0*/  @!P2 STG.E.U8 desc[UR50][R176.64+0x30], R157 ;  /* 0x0000309db000a986 */ /* 0x0009e2000c101132 */
[----:B------:R-:W-:-:S13]  /*72c0*/  ISETP.LT.OR P2, PT, R0, 0x32, !P6 ;  /* 0x000000320000780c */ /* 0x000fda0007741670 */
[----:B------:R-:W4:Y:S01]  /*72d0*/  @!P2 LDG.E.U8 R2, desc[UR50][R232.64+0x31] ;  /* 0x00003132e802a981 */ /* 0x000f22000c1e1100 */
[----:B--2---:R-:W-:-:S04]  /*72e0*/  @!P4 IADD3 R152, P3, R4, UR41, RZ ;  /* 0x000000290498cc10 */ /* 0x004fc8000ff7e0ff */
[----:B------:R-:W-:Y:S02]  /*72f0*/  @!P4 IADD3.X R153, R5, UR40, RZ, P3, !PT ;  /* 0x000000280599cc10 */ /* 0x000fe40009ffe4ff */
[----:B------:R-:W-:Y:S02]  /*7300*/  ISETP.LT.OR P3, PT, R0, 0x3a, !P6 ;  /* 0x0000003a0000780c */ /* 0x000fe40007761670 */
[----:B------:R-:W-:-:S11]  /*7310*/  P2R R166, PR, RZ, 0x1 ;  /* 0x00000001ffa67803 */ /* 0x000fd60000000000 */
[----:B------:R-:W-:-:S04]  /*7320*/  @!P3 IADD3 R154, P0, R4, UR41, RZ ;  /* 0x00000029049abc10 */ /* 0x000fc8000ff1e0ff */
[----:B---3--:R-:W-:Y:S02]  /*7330*/  @!P3 IADD3.X R155, R5, UR40, RZ, P0, !PT ;  /* 0x00000028059bbc10 */ /* 0x008fe400087fe4ff */
[----:B------:R-:W-:Y:S02]  /*7340*/  ISETP.LT.OR P0, PT, R0, 0x39, !P5 ;  /* 0x000000390000780c */ /* 0x000fe40006f01670 */
[----:B----4-:R-:W-:-:S05]  /*7350*/  @!P2 PRMT R6, R2, 0x8880, RZ ;  /* 0x000088800206a816 */ /* 0x010fca00000000ff */
[----:B------:R-:W-:-:S04]  /*7360*/  @!P2 IMAD R7, R6, R17, RZ ;  /* 0x000000110607a224 */ /* 0x000fc800078e02ff */
[----:B------:R-:W-:-:S05]  /*7370*/  @!P2 IMAD R147, R147, R16, R7 ;  /* 0x000000109393a224 */ /* 0x000fca00078e0207 */
[----:B------:R-:W-:Y:S04]  /*7380*/  @!P2 STG.E.U8 desc[UR50][R178.64+0x31], R147 ;  /* 0x00003193b200a986 */ /* 0x000fe8000c101132 */
[----:B------:R-:W2:Y:S02]  /*7390*/  @!P0 LDG.E.U8 R2, desc[UR50][R234.64+0x38] ;  /* 0x00003832ea028981 */ /* 0x000ea4000c1e1100 */
        /* <DEDUP_REMOVED lines=9> */
[----:B------:R3:W-:Y:S04]  /*7430*/  @!P0 STG.E.U8 desc[UR50][R4.64+0x39], R149 ;  /* 0x0000399504008986 */ /* 0x0007e8000c101132 */
[----:B------:R-:W4:Y:S02]  /*7440*/  @!P4 LDG.E.U8 R2, desc[UR50][R232.64+0x38] ;  /* 0x00003832e802c981 */ /* 0x000f24000c1e1100 */
[----:B----4-:R-:W-:-:S05]  /*7450*/  @!P4 PRMT R6, R2, 0x8880, RZ ;  /* 0x000088800206c816 */ /* 0x010fca00000000ff */
[----:B------:R-:W-:-:S04]  /*7460*/  @!P4 IMAD R7, R6, R17, RZ ;  /* 0x000000110607c224 */ /* 0x000fc800078e02ff */
[----:B--2---:R-:W-:-:S05]  /*7470*/  @!P4 IMAD R157, R150, R16, R7 ;  /* 0x00000010969dc224 */ /* 0x004fca00078e0207 */
[----:B------:R-:W-:Y:S04]  /*7480*/  @!P4 STG.E.U8 desc[UR50][R152.64+0x38], R157 ;  /* 0x0000389d9800c986 */ /* 0x000fe8000c101132 */
[----:B------:R-:W2:Y:S01]  /*7490*/  @!P3 LDG.E.U8 R2, desc[UR50][R232.64+0x39] ;  /* 0x00003932e802b981 */ /* 0x000ea2000c1e1100 */
        /* <DEDUP_REMOVED lines=13> */
[----:B------:R-:W-:-:S13]  /*7570*/  ISETP.LT.OR P0, PT, R0, 0x41, !P6 ;  /* 0x000000410000780c */ /* 0x000fda0007701670 */
[----:B------:R-:W-:-:S04]  /*7580*/  @!P0 IADD3 R144, P2, R4, UR41, RZ ;  /* 0x0000002904908c10 */ /* 0x000fc8000ff5e0ff */
[----:B------:R-:W-:Y:S02]  /*7590*/  @!P0 IADD3.X R145, R5, UR40, RZ, P2, !PT ;  /* 0x0000002805918c10 */ /* 0x000fe400097fe4ff */
[----:B------:R-:W-:-:S13]  /*75a0*/  ISETP.LT.OR P2, PT, R0, 0x42, !P6 ;  /* 0x000000420000780c */ /* 0x000fda0007741670 */
[----:B------:R-:W-:-:S04]  /*75b0*/  @!P2 IADD3 R146, P4, R4, UR41, RZ ;  /* 0x000000290492ac10 */ /* 0x000fc8000ff9e0ff */
[----:B------:R-:W-:Y:S02]  /*75c0*/  @!P2 IADD3.X R147, R5, UR40, RZ, P4, !PT ;  /* 0x000000280593ac10 */ /* 0x000fe4000a7fe4ff */
[----:B------:R-:W-:Y:S02]  /*75d0*/  ISETP.NE.AND P2, PT, R172, RZ, PT ;  /* 0x000000ffac00720c */ /* 0x000fe40003f45270 */
        /* <DEDUP_REMOVED lines=482> */
[----:B------:R-:W-:-:S04]  /*9400*/  ISETP.LT.OR P2, PT, R0, 0x62, !P6 ;  /* 0x000000620000780c */ /* 0x000fc80007741670 */
[----:B------:R-:W-:-:S09]  /*9410*/  P2R R86, PR, RZ, 0x4 ;  /* 0x00000004ff567803 */ /* 0x000fd20000000000 */
        /* <DEDUP_REMOVED lines=131> */
[----:B------:R-:W-:Y:S02]  /*9c50*/  ISETP.GE.AND P4, PT, R3, 0x189, PT ;  /* 0x000001890300780c */ /* 0x000fe40003f86270 */
        /* <DEDUP_REMOVED lines=8> */
[----:B------:R-:W-:Y:S02]  /*9ce0*/  ISETP.GE.AND P4, PT, R3, 0x181, PT ;  /* 0x000001810300780c */ /* 0x000fe40003f86270 */
        /* <DEDUP_REMOVED lines=16> */
[----:B------:R-:W-:Y:S02]  /*9df0*/  ISETP.GE.AND P4, PT, R3, 0x189, PT ;  /* 0x000001890300780c */ /* 0x000fe40003f86270 */
        /* <DEDUP_REMOVED lines=34> */
[----:B--2---:R-:W-:-:S04]  /*a020*/  @!P3 IADD3 R56, P4, R4, UR41, RZ ;  /* 0x000000290438bc10 */ /* 0x004fc8000ff9e0ff */
[----:B------:R-:W-:Y:S02]  /*a030*/  @!P3 IADD3.X R57, R5, UR40, RZ, P4, !PT ;  /* 0x000000280539bc10 */ /* 0x000fe4000a7fe4ff */
[----:B------:R-:W-:-:S13]  /*a040*/  ISETP.LT.OR P4, PT, R0, 0x61, !P6 ;  /* 0x000000610000780c */ /* 0x000fda0007781670 */
[----:B------:R-:W2:Y:S01]  /*a050*/  @!P4 LDG.E.U8 R2, desc[UR50][R232.64+0x60] ;  /* 0x00006032e802c981 */ /* 0x000ea2000c1e1100 */
[----:B------:R-:W-:Y:S02]  /*a060*/  ISETP.LT.OR P6, PT, R0, 0x6a, !P6 ;  /* 0x0000006a0000780c */ /* 0x000fe400077c1670 */
[----:B--2---:R-:W-:-:S05]  /*a070*/  @!P4 PRMT R6, R2, 0x8880, RZ ;  /* 0x000088800206c816 */ /* 0x004fca00000000ff */
[----:B------:R-:W-:-:S04]  /*a080*/  @!P4 IMAD R7, R6, R17, RZ ;  /* 0x000000110607c224 */ /* 0x000fc800078e02ff */
[----:B------:R-:W-:-:S05]  /*a090*/  @!P4 IMAD R61, R50, R16, R7 ;  /* 0x00000010323dc224 */ /* 0x000fca00078e0207 */
[----:B------:R2:W-:Y:S01]  /*a0a0*/  @!P4 STG.E.U8 desc[UR50][R80.64+0x60], R61 ;  /* 0x0000603d5000c986 */ /* 0x0005e2000c101132 */
[----:B------:R-:W-:-:S04]  /*a0b0*/  @!P6 IADD3 R58, P4, R4, UR41, RZ ;  /* 0x00000029043aec10 */ /* 0x000fc8000ff9e0ff */
[----:B---3--:R-:W-:Y:S02]  /*a0c0*/  @!P6 IADD3.X R59, R5, UR40, RZ, P4, !PT ;  /* 0x00000028053bec10 */ /* 0x008fe4000a7fe4ff */
[----:B------:R-:W-:-:S13]  /*a0d0*/  ISETP.NE.AND P4, PT, R86, RZ, PT ;  /* 0x000000ff5600720c */ /* 0x000fda0003f85270 */
[----:B------:R-:W3:Y:S02]  /*a0e0*/  @!P4 LDG.E.U8 R2, desc[UR50][R232.64+0x61] ;  /* 0x00006132e802c981 */ /* 0x000ee4000c1e1100 */
[----:B---3--:R-:W-:-:S05]  /*a0f0*/  @!P4 PRMT R6, R2, 0x8880, RZ ;  /* 0x000088800206c816 */ /* 0x008fca00000000ff */
[----:B------:R-:W-:-:S04]  /*a100*/  @!P4 IMAD R7, R6, R17, RZ ;  /* 0x000000110607c224 */ /* 0x000fc800078e02ff */
[----:B------:R-:W-:-:S05]  /*a110*/  @!P4 IMAD R51, R51, R16, R7 ;  /* 0x000000103333c224 */ /* 0x000fca00078e0207 */
[----:B------:R3:W-:Y:S01]  /*a120*/  @!P4 STG.E.U8 desc[UR50][R82.64+0x61], R51 ;  /* 0x000061335200c986 */ /* 0x0007e2000c101132 */
[----:B------:R-:W-:-:S13]  /*a130*/  ISETP.LT.OR P4, PT, R0, 0x69, !P5 ;  /* 0x000000690000780c */ /* 0x000fda0006f81670 */
[----:B------:R-:W4:Y:S01]  /*a140*/  @!P4 LDG.E.U8 R2, desc[UR50][R234.64+0x68] ;  /* 0x00006832ea02c981 */ /* 0x000f22000c1e1100 */
[----:B------:R-:W-:Y:S02]  /*a150*/  ISETP.LT.OR P5, PT, R0, 0x6a, !P5 ;  /* 0x0000006a0000780c */ /* 0x000fe40006fa1670 */
[----:B----4-:R-:W-:-:S05]  /*a160*/  @!P4 PRMT R6, R2, 0x8880, RZ ;  /* 0x000088800206c816 */ /* 0x010fca00000000ff */
[----:B------:R-:W-:-:S04]  /*a170*/  @!P4 IMAD R7, R6, R17, RZ ;  /* 0x000000110607c224 */ /* 0x000fc800078e02ff */
[----:B--2---:R-:W-:-:S05]  /*a180*/  @!P4 IMAD R61, R52, R16, R7 ;  /* 0x00000010343dc224 */ /* 0x004fca00078e0207 */
[----:B------:R-:W-:Y:S04]  /*a190*/  @!P4 STG.E.U8 desc[UR50][R4.64+0x68], R61 ;  /* 0x0000683d0400c986 */ /* 0x000fe8000c101132 */
[----:B------:R-:W2:Y:S02]  /*a1a0*/  @!P5 LDG.E.U8 R2, desc[UR50][R234.64+0x69] ;  /* 0x00006932ea02d981 */ /* 0x000ea4000c1e1100 */
[----:B--2---:R-:W-:-:S05]  /*a1b0*/  @!P5 PRMT R6, R2, 0x8880, RZ ;  /* 0x000088800206d816 */ /* 0x004fca00000000ff */
[----:B------:R-:W-:-:S04]  /*a1c0*/  @!P5 IMAD R7, R6, R17, RZ ;  /* 0x000000110607d224 */ /* 0x000fc800078e02ff */
[----:B------:R-:W-:-:S05]  /*a1d0*/  @!P5 IMAD R53, R53, R16, R7 ;  /* 0x000000103535d224 */ /* 0x000fca00078e0207 */
[----:B------:R2:W-:Y:S04]  /*a1e0*/  @!P5 STG.E.U8 desc[UR50][R4.64+0x69], R53 ;  /* 0x000069350400d986 */ /* 0x0005e8000c101132 */
[----:B------:R-:W4:Y:S02]  /*a1f0*/  @!P3 LDG.E.U8 R2, desc[UR50][R232.64+0x68] ;  /* 0x00006832e802b981 */ /* 0x000f24000c1e1100 */
[----:B----4-:R-:W-:-:S05]  /*a200*/  @!P3 PRMT R6, R2, 0x8880, RZ ;  /* 0x000088800206b816 */ /* 0x010fca00000000ff */
[----:B------:R-:W-:-:S04]  /*a210*/  @!P3 IMAD R7, R6, R17, RZ ;  /* 0x000000110607b224 */ /* 0x000fc800078e02ff */
[----:B---3--:R-:W-:-:S05]  /*a220*/  @!P3 IMAD R51, R54, R16, R7 ;  /* 0x000000103633b224 */ /* 0x008fca00078e0207 */
[----:B------:R3:W-:Y:S04]  /*a230*/  @!P3 STG.E.U8 desc[UR50][R56.64+0x68], R51 ;  /* 0x000068333800b986 */ /* 0x0007e8000c101132 */
[----:B------:R-:W4:Y:S01]  /*a240*/  @!P6 LDG.E.U8 R2, desc[UR50][R232.64+0x69] ;  /* 0x00006932e802e981 */ /* 0x000f22000c1e1100 */
[C---:B------:R-:W-:Y:S02]  /*a250*/  ISETP.LT.OR P4, PT, R0.reuse, 0x61, !P2 ;  /* 0x000000610000780c */ /* 0x040fe40005781670 */
[----:B------:R-:W-:-:S11]  /*a260*/  ISETP.LT.OR P3, PT, R0, 0x62, !P2 ;  /* 0x000000620000780c */ /* 0x000fd60005761670 */
[----:B------:R-:W-:-:S04]  /*a270*/  @!P4 IADD3 R48, P5, R8, UR41, RZ ;  /* 0x000000290830cc10 */ /* 0x000fc8000ffbe0ff */
[----:B------:R-:W-:Y:S02]  /*a280*/  @!P4 IADD3.X R49, R9, UR40, RZ, P5, !PT ;  /* 0x000000280931cc10 */ /* 0x000fe4000affe4ff */
[----:B--2---:R-:W-:-:S04]  /*a290*/  @!P3 IADD3 R4, P5, R8, UR41, RZ ;  /* 0x000000290804bc10 */ /* 0x004fc8000ffbe0ff */
[----:B------:R-:W-:Y:S02]  /*a2a0*/  @!P3 IADD3.X R5, R9, UR40, RZ, P5, !PT ;  /* 0x000000280905bc10 */ /* 0x000fe4000affe4ff */
[----:B----4-:R-:W-:-:S05]  /*a2b0*/  @!P6 PRMT R6, R2, 0x8880, RZ ;  /* 0x000088800206e816 */ /* 0x010fca00000000ff */
[----:B------:R-:W-:-:S04]  /*a2c0*/  @!P6 IMAD R7, R6, R17, RZ ;  /* 0x000000110607e224 */ /* 0x000fc800078e02ff */
[----:B------:R-:W-:-:S05]  /*a2d0*/  @!P6 IMAD R55, R55, R16, R7 ;  /* 0x000000103737e224 */ /* 0x000fca00078e0207 */
[----:B------:R-:W-:Y:S01]  /*a2e0*/  @!P6 STG.E.U8 desc[UR50][R58.64+0x69], R55 ;  /* 0x000069373a00e986 */ /* 0x000fe2000c101132 */
[----:B------:R-:W-:-:S04]  /*a2f0*/  LOP3.LUT P6, RZ, R18, 0x2, RZ, 0xc0, !PT ;  /* 0x0000000212ff7812 */ /* 0x000fc800078cc0ff */
[----:B------:R-:W-:-:S13]  /*a300*/  ISETP.LT.OR P5, PT, R0, 0x61, !P6 ;  /* 0x000000610000780c */ /* 0x000fda00077a1670 */
[----:B------:R-:W2:Y:S02]  /*a310*/  @!P5 LDG.E.U8 R2, desc[UR50][R10.64+0x60] ;  /* 0x000060320a02d981 */ /* 0x000ea4000c1e1100 */
[----:B--2---:R-:W-:-:S05]  /*a320*/  @!P5 PRMT R6, R2, 0x8880, RZ ;  /* 0x000088800206d816 */ /* 0x004fca00000000ff */
[----:B------:R-:W-:-:S04]  /*a330*/  @!P5 IMAD R7, R6, R17, RZ ;  /* 0x000000110607d224 */ /* 0x000fc800078e02ff */
[----:B---3--:R-:W-:-:S05]  /*a340*/  @!P5 IMAD R51, R40, R16, R7 ;  /* 0x000000102833d224 */ /* 0x008fca00078e0207 */
        /* <DEDUP_REMOVED lines=22> */
[----:B---3--:R-:W-:-:S05]  /*a4b0*/  @!P3 IMAD R41, R44, R16, R7 ;  /* 0x000000102c29b224 */ /* 0x008fca00078e0207 */
[----:B------:R-:W-:Y:S04]  /*a4c0*/  @!P3 STG.E.U8 desc[UR50][R8.64+0x68], R41 ;  /* 0x000068290800b986 */ /* 0x000fe8000c101132 */
[----:B------:R-:W3:Y:S01]  /*a4d0*/  @!P4 LDG.E.U8 R2, desc[UR50][R10.64+0x69] ;  /* 0x000069320a02c981 */ /* 0x000ee2000c1e1100 */
[----:B------:R-:W-:Y:S02]  /*a4e0*/  ISETP.LT.OR P3, PT, R0, 0x69, !P2 ;  /* 0x000000690000780c */ /* 0x000fe40005761670 */
[----:B---3--:R-:W-:-:S05]  /*a4f0*/  @!P4 PRMT R6, R2, 0x8880, RZ ;  /* 0x000088800206c816 */ /* 0x008fca00000000ff */
[----:B--2---:R-:W-:-:S04]  /*a500*/  @!P4 IMAD.MOV.U32 R4, RZ, RZ, R6 ;  /* 0x000000ffff04c224 */ /* 0x004fc800078e0006 */
[----:B------:R-:W-:-:S04]  /*a510*/  @!P4 IMAD R7, R4, R17, RZ ;  /* 0x000000110407c224 */ /* 0x000fc800078e02ff */
[----:B------:R-:W-:-:S05]  /*a520*/  @!P4 IMAD R45, R45, R16, R7 ;  /* 0x000000102d2dc224 */ /* 0x000fca00078e0207 */
[----:B------:R2:W-:Y:S04]  /*a530*/  @!P4 STG.E.U8 desc[UR50][R8.64+0x69], R45 ;  /* 0x0000692d0800c986 */ /* 0x0005e8000c101132 */
[----:B------:R-:W3:Y:S01]  /*a540*/  @!P3 LDG.E.U8 R2, desc[UR50][R12.64+0x68] ;  /* 0x000068320c02b981 */ /* 0x000ee2000c1e1100 */
[----:B------:R-:W-:Y:S02]  /*a550*/  ISETP.LT.OR P2, PT, R0, 0x6a, !P2 ;  /* 0x0000006a0000780c */ /* 0x000fe40005741670 */
[----:B------:R-:W-:-:S04]  /*a560*/  @!P3 IADD3 R4, P4, R8, UR41, RZ ;  /* 0x000000290804bc10 */ /* 0x000fc8000ff9e0ff */
[----:B------:R-:W-:Y:S02]  /*a570*/  @!P3 IADD3.X R5, R9, UR40, RZ, P4, !PT ;  /* 0x000000280905bc10 */ /* 0x000fe4000a7fe4ff */
[----:B---3--:R-:W-:-:S05]  /*a580*/  @!P3 PRMT R6, R2, 0x8880, RZ ;  /* 0x000088800206b816 */ /* 0x008fca00000000ff */
[----:B------:R-:W-:-:S04]  /*a590*/  @!P3 IMAD R7, R6, R17, RZ ;  /* 0x000000110607b224 */ /* 0x000fc800078e02ff */
[----:B------:R-:W-:-:S05]  /*a5a0*/  @!P3 IMAD R11, R46, R16, R7 ;  /* 0x000000102e0bb224 */ /* 0x000fca00078e0207 */
[----:B------:R3:W-:Y:S04]  /*a5b0*/  @!P3 STG.E.U8 desc[UR50][R4.64+0x68], R11 ;  /* 0x0000680b0400b986 */ /* 0x0007e8000c101132 */
[----:B------:R-:W4:Y:S01]  /*a5c0*/  @!P2 LDG.E.U8 R2, desc[UR50][R12.64+0x69] ;  /* 0x000069320c02a981 */ /* 0x000f22000c1e1100 */
[----:B------:R-:W-:Y:S02]  /*a5d0*/  ISETP.LT.OR P3, PT, R0, 0x61, !P1 ;  /* 0x000000610000780c */ /* 0x000fe40004f61670 */
[----:B--2---:R-:W-:-:S04]  /*a5e0*/  @!P2 IADD3 R8, P4, R8, UR41, RZ ;  /* 0x000000290808ac10 */ /* 0x004fc8000ff9e0ff */
[----:B------:R-:W-:Y:S02]  /*a5f0*/  @!P2 IADD3.X R9, R9, UR40, RZ, P4, !PT ;  /* 0x000000280909ac10 */ /* 0x000fe4000a7fe4ff */
[----:B----4-:R-:W-:-:S05]  /*a600*/  @!P2 PRMT R6, R2, 0x8880, RZ ;  /* 0x000088800206a816 */ /* 0x010fca00000000ff */
[----:B------:R-:W-:-:S04]  /*a610*/  @!P2 IMAD R7, R6, R17, RZ ;  /* 0x000000110607a224 */ /* 0x000fc800078e02ff */
[----:B------:R-:W-:-:S05]  /*a620*/  @!P2 IMAD R47, R47, R16, R7 ;  /* 0x000000102f2fa224 */ /* 0x000fca00078e0207 */
[----:B------:R-:W-:Y:S04]  /*a630*/  @!P2 STG.E.U8 desc[UR50][R8.64+0x69], R47 ;  /* 0x0000692f0800a986 */ /* 0x000fe8000c101132 */
[----:B------:R-:W3:Y:S01]  /*a640*/  @!P3 LDG.E.U8 R2, desc[UR50][R14.64+0x60] ;  /* 0x000060320e02b981 */ /* 0x000ee2000c1e1100 */
[----:B------:R-:W-:Y:S02]  /*a650*/  ISETP.LT.OR P2, PT, R0, 0x62, !P1 ;  /* 0x000000620000780c */ /* 0x000fe40004f41670 */
[----:B---3--:R-:W-:-:S05]  /*a660*/  @!P3 PRMT R4, R2, 0x8880, RZ ;  /* 0x000088800204b816 */ /* 0x008fca00000000ff */
[----:B------:R-:W-:-:S04]  /*a670*/  @!P3 IMAD R7, R4, R17, RZ ;  /* 0x000000110407b224 */ /* 0x000fc800078e02ff */
[----:B------:R-:W-:-:S05]  /*a680*/  @!P3 IMAD R5, R32, R16, R7 ;  /* 0x000000102005b224 */ /* 0x000fca00078e0207 */
[----:B------:R2:W-:Y:S04]  /*a690*/  @!P3 STG.E.U8 desc[UR50][R210.64+0x60], R5 ;  /* 0x00006005d200b986 */ /* 0x0005e8000c101132 */
[----:B------:R-:W3:Y:S01]  /*a6a0*/  @!P2 LDG.E.U8 R2, desc[UR50][R14.64+0x61] ;  /* 0x000061320e02a981 */ /* 0x000ee2000c1e1100 */
[----:B------:R-:W-:Y:S02]  /*a6b0*/  ISETP.LT.OR P3, PT, R0, 0x61, !P0 ;  /* 0x000000610000780c */ /* 0x000fe40004761670 */
[----:B---3--:R-:W-:-:S05]  /*a6c0*/  @!P2 PRMT R4, R2, 0x8880, RZ ;  /* 0x000088800204a816 */ /* 0x008fca00000000ff */
[----:B------:R-:W-:-:S04]  /*a6d0*/  @!P2 IMAD R7, R4, R17, RZ ;  /* 0x000000110407a224 */ /* 0x000fc800078e02ff */
[----:B------:R-:W-:-:S05]  /*a6e0*/  @!P2 IMAD R33, R33, R16, R7 ;  /* 0x000000102121a224 */ /* 0x000fca00078e0207 */
[----:B------:R-:W-:Y:S04]  /*a6f0*/  @!P2 STG.E.U8 desc[UR50][R210.64+0x61], R33 ;  /* 0x00006121d200a986 */ /* 0x000fe8000c101132 */
[----:B------:R-:W3:Y:S01]  /*a700*/  @!P3 LDG.E.U8 R2, desc[UR50][R20.64+0x60] ;  /* 0x000060321402b981 */ /* 0x000ee2000c1e1100 */
[----:B------:R-:W-:Y:S02]  /*a710*/  ISETP.LT.OR P2, PT, R0, 0x62, !P0 ;  /* 0x000000620000780c */ /* 0x000fe40004741670 */
[----:B------:R-:W-:-:S04]  /*a720*/  @!P3 IADD3 R4, P4, R210, UR41, RZ ;  /* 0x00000029d204bc10 */ /* 0x000fc8000ff9e0ff */
[----:B--2---:R-:W-:Y:S02]  /*a730*/  @!P3 IADD3.X R5, R211, UR40, RZ, P4, !PT ;  /* 0x00000028d305bc10 */ /* 0x004fe4000a7fe4ff */
[----:B---3--:R-:W-:-:S05]  /*a740*/  @!P3 PRMT R6, R2, 0x8880, RZ ;  /* 0x000088800206b816 */ /* 0x008fca00000000ff */
        /* <DEDUP_REMOVED lines=10> */
[----:B------:R-:W-:Y:S04]  /*a7f0*/  @!P2 STG.E.U8 desc[UR50][R8.64+0x61], R35 ;  /* 0x000061230800a986 */ /* 0x000fe8000c101132 */
[----:B------:R-:W2:Y:S01]  /*a800*/  @!P3 LDG.E.U8 R2, desc[UR50][R14.64+0x68] ;  /* 0x000068320e02b981 */ /* 0x000ea2000c1e1100 */
[----:B------:R-:W-:Y:S02]  /*a810*/  ISETP.LT.OR P1, PT, R0, 0x6a, !P1 ;  /* 0x0000006a0000780c */ /* 0x000fe40004f21670 */
[----:B--2---:R-:W-:-:S05]  /*a820*/  @!P3 PRMT R4, R2, 0x8880, RZ ;  /* 0x000088800204b816 */ /* 0x004fca00000000ff */
        /* <DEDUP_REMOVED lines=18> */
[----:B------:R-:W-:-:S04]  /*a950*/  ISETP.GE.AND P5, PT, R3, 0x181, PT ;  /* 0x000001810300780c */ /* 0x000fc80003fa6270 */
[----:B------:R-:W-:Y:S02]  /*a960*/  ISETP.LT.OR P1, PT, R0, 0x61, !P5 ;  /* 0x000000610000780c */ /* 0x000fe40006f21670 */
[----:B------:R-:W-:-:S04]  /*a970*/  @!P0 IADD3 R8, P2, R210, UR41, RZ ;  /* 0x00000029d2088c10 */ /* 0x000fc8000ff5e0ff */
[----:B------:R-:W-:Y:S02]  /*a980*/  @!P0 IADD3.X R9, R211, UR40, RZ, P2, !PT ;  /* 0x00000028d3098c10 */ /* 0x000fe400097fe4ff */
[----:B---3--:R-:W-:-:S05]  /*a990*/  @!P0 PRMT R6, R2, 0x8880, RZ ;  /* 0x0000888002068816 */ /* 0x008fca00000000ff */
[----:B------:R-:W-:-:S04]  /*a9a0*/  @!P0 IMAD R7, R6, R17, RZ ;  /* 0x0000001106078224 */ /* 0x000fc800078e02ff */
[----:B------:R-:W-:-:S05]  /*a9b0*/  @!P0 IMAD R39, R39, R16, R7 ;  /* 0x0000001027278224 */ /* 0x000fca00078e0207 */
[----:B------:R-:W-:Y:S04]  /*a9c0*/  @!P0 STG.E.U8 desc[UR50][R8.64+0x69], R39 ;  /* 0x0000692708008986 */ /* 0x000fe8000c101132 */
[----:B------:R-:W3:Y:S01]  /*a9d0*/  @!P1 LDG.E.U8 R2, desc[UR50][R224.64+0x60] ;  /* 0x00006032e0029981 */ /* 0x000ee2000c1e1100 */
[----:B------:R-:W-:Y:S01]  /*a9e0*/  ISETP.LT.OR P0, PT, R0, 0x62, !P5 ;  /* 0x000000620000780c */ /* 0x000fe20006f01670 */
[----:B--2---:R-:W-:Y:S01]  /*a9f0*/  @!P1 IMAD.MOV.U32 R5, RZ, RZ, R217 ;  /* 0x000000ffff059224 */ /* 0x004fe200078e00d9 */
[----:B---3--:R-:W-:-:S05]  /*aa00*/  @!P1 PRMT R4, R2, 0x8880, RZ ;  /* 0x0000888002049816 */ /* 0x008fca00000000ff */
[----:B------:R-:W-:Y:S02]  /*aa10*/  @!P1 IMAD R7, R4, R17, RZ ;  /* 0x0000001104079224 */ /* 0x000fe400078e02ff */
[----:B------:R-:W-:Y:S02]  /*aa20*/  @!P1 IMAD.MOV.U32 R4, RZ, RZ, R226 ;  /* 0x000000ffff049224 */ /* 0x000fe400078e00e2 */
[----:B------:R-:W-:-:S05]  /*aa30*/  @!P1 IMAD R11, R24, R16, R7 ;  /* 0x00000010180b9224 */ /* 0x000fca00078e0207 */
[----:B------:R2:W-:Y:S04]  /*aa40*/  @!P1 STG.E.U8 desc[UR50][R4.64+0x60], R11 ;  /* 0x0000600b04009986 */ /* 0x0005e8000c101132 */
[----:B------:R-:W3:Y:S01]  /*aa50*/  @!P0 LDG.E.U8 R2, desc[UR50][R224.64+0x61] ;  /* 0x00006132e0028981 */ /* 0x000ee2000c1e1100 */
[----:B------:R-:W-:-:S04]  /*aa60*/  ISETP.GE.AND P6, PT, R3, 0x189, PT ;  /* 0x000001890300780c */ /* 0x000fc80003fc6270 */
[----:B------:R-:W-:Y:S01]  /*aa70*/  ISETP.LT.OR P1, PT, R0, 0x61, !P6 ;  /* 0x000000610000780c */ /* 0x000fe20007721670 */
[----:B--2---:R-:W-:Y:S02]  /*aa80*/  @!P0 IMAD.MOV.U32 R4, RZ, RZ, R226 ;  /* 0x000000ffff048224 */ /* 0x004fe400078e00e2 */
[----:B------:R-:W-:Y:S01]  /*aa90*/  @!P0 IMAD.MOV.U32 R5, RZ, RZ, R217 ;  /* 0x000000ffff058224 */ /* 0x000fe200078e00d9 */
        /* <DEDUP_REMOVED lines=13> */
[----:B------:R-:W-:Y:S02]  /*ab70*/  ISETP.LT.OR P1, PT, R0, 0x69, !P5 ;  /* 0x000000690000780c */ /* 0x000fe40006f21670 */
[----:B--2---:R-:W-:-:S04]  /*ab80*/  @!P0 IADD3 R4, P2, R226, UR41, RZ ;  /* 0x00000029e2048c10 */ /* 0x004fc8000ff5e0ff */
[----:B------:R-:W-:Y:S02]  /*ab90*/  @!P0 IADD3.X R5, R217, UR40, RZ, P2, !PT ;  /* 0x00000028d9058c10 */ /* 0x000fe400097fe4ff */
[----:B---3--:R-:W-:-:S05]  /*aba0*/  @!P0 PRMT R6, R2, 0x8880, RZ ;  /* 0x0000888002068816 */ /* 0x008fca00000000ff */
[----:B------:R-:W-:-:S04]  /*abb0*/  @!P0 IMAD R7, R6, R17, RZ ;  /* 0x0000001106078224 */ /* 0x000fc800078e02ff */
[----:B------:R-:W-:-:S05]  /*abc0*/  @!P0 IMAD R27, R27, R16, R7 ;  /* 0x000000101b1b8224 */ /* 0x000fca00078e0207 */
[----:B------:R2:W-:Y:S04]  /*abd0*/  @!P0 STG.E.U8 desc[UR50][R4.64+0x61], R27 ;  /* 0x0000611b04008986 */ /* 0x0005e8000c101132 */
[----:B------:R-:W3:Y:S01]  /*abe0*/  @!P1 LDG.E.U8 R2, desc[UR50][R224.64+0x68] ;  /* 0x00006832e0029981 */ /* 0x000ee2000c1e1100 */
        /* <DEDUP_REMOVED lines=23> */
[----:B------:R-:W3:Y:S02]  /*ad60*/  @!P0 LDG.E.U8 R2, desc[UR50][R22.64+0x69] ;  /* 0x0000693216028981 */ /* 0x000ee4000c1e1100 */
[----:B---3--:R-:W-:-:S05]  /*ad70*/  @!P0 PRMT R0, R2, 0x8880, RZ ;  /* 0x0000888002008816 */ /* 0x008fca00000000ff */
[----:B------:R-:W-:-:S04]  /*ad80*/  @!P0 IMAD R7, R0, R17, RZ ;  /* 0x0000001100078224 */ /* 0x000fc800078e02ff */
[----:B------:R-:W-:Y:S01]  /*ad90*/  IMAD R7, R31, R16, R7 ;  /* 0x000000101f077224 */ /* 0x000fe200078e0207 */
[----:B--2---:R-:W-:Y:S06]  /*ada0*/  @P0 BRA `(.L_x_79) ;  /* 0x0000004000a40947 */ /* 0x004fec0003800000 */
[----:B------:R-:W-:-:S04]  /*adb0*/  IADD3 R226, P0, R226, UR41, RZ ;  /* 0x00000029e2e27c10 */ /* 0x000fc8000ff1e0ff */
[----:B------:R-:W-:-:S05]  /*adc0*/  IADD3.X R227, R217, UR40, RZ, P0, !PT ;  /* 0x00000028d9e37c10 */ /* 0x000fca00087fe4ff */
[----:B------:R2:W-:Y:S01]  /*add0*/  STG.E.U8 desc[UR50][R226.64+0x69], R7 ;  /* 0x00006907e2007986 */ /* 0x0005e2000c101132 */
[----:B------:R-:W-:Y:S05]  /*ade0*/  BRA `(.L_x_79) ;  /* 0x0000004000947947 */ /* 0x000fea0003800000 */
.L_x_30:
[----:B------:R-:W2:Y:S01]  /*adf0*/  LDL.LU R7, [R1+0x20] ;  /* 0x0000200001077983 */ /* 0x000ea20000300800 */
[----:B------:R-:W-:-:S03]  /*ae00*/  ULDC.64 UR4, c[0x0][0x5c0] ;  /* 0x0001700000047ab9 */ /* 0x000fc60000000a00 */
[----:B------:R-:W3:Y:S04]  /*ae10*/  LDL.LU R6, [R1+0x24] ;  /* 0x0000240001067983 */ /* 0x000ee80000300800 */
[----:B------:R-:W4:Y:S04]  /*ae20*/  LDL.LU R13, [R1+0x28] ;  /* 0x00002800010d7983 */ /* 0x000f280000300800 */
[----:B------:R-:W5:Y:S04]  /*ae30*/  LDL.LU R20, [R1+0x2c] ;  /* 0x00002c0001147983 */ /* 0x000f680000300800 */
[----:B------:R-:W5:Y:S04]  /*ae40*/  LDL.LU R15, [R1+0x30] ;  /* 0x00003000010f7983 */ /* 0x000f680000300800 */
[----:B------:R-:W5:Y:S04]  /*ae50*/  LDL.LU R14, [R1+0x34] ;  /* 0x00003400010e7983 */ /* 0x000f680000300800 */
[----:B------:R-:W5:Y:S04]  /*ae60*/  LDL.LU R12, [R1+0x38] ;  /* 0x00003800010c7983 */ /* 0x000f680000300800 */
[----:B------:R-:W5:Y:S01]  /*ae70*/  LDL.LU R8, [R1+0x3c] ;  /* 0x00003c0001087983 */ /* 0x000f620000300800 */
[----:B------:R-:W-:Y:S01]  /*ae80*/  ISETP.GE.AND P4, PT, R3, 0x1, PT ;  /* 0x000000010300780c */ /* 0x000fe20003f86270 */
[----:B------:R-:W-:Y:S01]  /*ae90*/  BSSY B1, `(.L_x_80) ;  /* 0x0000032000017945 */ /* 0x000fe20003800000 */
[----:B------:R-:W-:-:S02]  /*aea0*/  IADD3 R4, P1, R4, UR4, RZ ;  /* 0x0000000404047c10 */ /* 0x000fc4000ff3e0ff */
[----:B------:R-:W-:Y:S02]  /*aeb0*/  ISETP.LT.OR P0, PT, R0, 0x1, !P4 ;  /* 0x000000010000780c */ /* 0x000fe40006701670 */
[----:B------:R-:W-:Y:S02]  /*aec0*/  IADD3.X R5, R10, UR5, RZ, P1, !PT ;  /* 0x000000050a057c10 */ /* 0x000fe40008ffe4ff */
[----:B------:R-:W-:-:S04]  /*aed0*/  ISETP.GE.AND P3, PT, R3, 0x9, PT ;  /* 0x000000090300780c */ /* 0x000fc80003f66270 */
[C---:B------:R-:W-:Y:S02]  /*aee0*/  ISETP.LT.OR P5, PT, R0.reuse, 0x9, !P3 ;  /* 0x000000090000780c */ /* 0x040fe40005fa1670 */
[----:B------:R-:W-:-:S03]  /*aef0*/  ISETP.LT.OR P2, PT, R0, 0xa, !P3 ;  /* 0x0000000a0000780c */ /* 0x000fc60005f41670 */
[----:B--2---:R-:W-:-:S05]  /*af00*/  @!P0 IMAD R9, R7, R16, RZ ;  /* 0x0000001007098224 */ /* 0x004fca00078e02ff */
[----:B------:R-:W-:Y:S01]  /*af10*/  @!P0 STG.E.U8 desc[UR50][R4.64], R9 ;  /* 0x0000000904008986 */ /* 0x000fe2000c101132 */
[----:B------:R-:W-:-:S13]  /*af20*/  ISETP.LT.OR P0, PT, R0, 0x2, !P4 ;  /* 0x000000020000780c */ /* 0x000fda0006701670 */
[----:B---3--:R-:W-:-:S05]  /*af30*/  @!P0 IMAD R11, R6, R16, RZ ;  /* 0x00000010060b8224 */ /* 0x008fca00078e02ff */
[----:B------:R-:W-:Y:S01]  /*af40*/  @!P0 STG.E.U8 desc[UR50][R4.64+0x1], R11 ;  /* 0x0000010b04008986 */ /* 0x000fe2000c101132 */
[----:B------:R-:W-:-:S13]  /*af50*/  ISETP.LT.OR P0, PT, R0, 0x1, !P3 ;  /* 0x000000010000780c */ /* 0x000fda0005f01670 */
[----:B------:R-:W-:Y:S01]  /*af60*/  @!P0 IADD3 R6, P1, R4, UR41, RZ ;  /* 0x0000002904068c10 */ /* 0x000fe2000ff3e0ff */
[----:B----4-:R-:W-:-:S03]  /*af70*/  @!P0 IMAD R13, R13, R16, RZ ;  /* 0x000000100d0d8224 */ /* 0x010fc600078e02ff */
[----:B------:R-:W-:-:S05]  /*af80*/  @!P0 IADD3.X R7, R5, UR40, RZ, P1, !PT ;  /* 0x0000002805078c10 */ /* 0x000fca0008ffe4ff */
[----:B------:R5:W-:Y:S01]  /*af90*/  @!P0 STG.E.U8 desc[UR50][R6.64], R13 ;  /* 0x0000000d06008986 */ /* 0x000be2000c101132 */
[----:B------:R-:W-:Y:S01]  /*afa0*/  ISETP.LT.OR P0, PT, R0, 0x2, !P3 ;  /* 0x000000020000780c */ /* 0x000fe20005f01670 */
[----:B-----5:R-:W-:-:S12]  /*afb0*/  @!P5 IMAD R13, R12, R16, RZ ;  /* 0x000000100c0dd224 */ /* 0x020fd800078e02ff */
[----:B------:R-:W-:Y:S01]  /*afc0*/  @!P0 IADD3 R6, P1, R4, UR41, RZ ;  /* 0x0000002904068c10 */ /* 0x000fe2000ff3e0ff */
[----:B------:R-:W-:-:S03]  /*afd0*/  @!P0 IMAD R9, R20, R16, RZ ;  /* 0x0000001014098224 */ /* 0x000fc600078e02ff */
[----:B------:R-:W-:Y:S02]  /*afe0*/  @!P0 IADD3.X R7, R5, UR40, RZ, P1, !PT ;  /* 0x0000002805078c10 */ /* 0x000fe40008ffe4ff */
[----:B------:R-:W-:-:S03]  /*aff0*/  ISETP.LT.OR P1, PT, R0, 0xa, !P4 ;  /* 0x0000000a0000780c */ /* 0x000fc60006721670 */
[----:B------:R0:W-:Y:S01]  /*b000*/  @!P0 STG.E.U8 desc[UR50][R6.64+0x1], R9 ;  /* 0x0000010906008986 */ /* 0x0001e2000c101132 */
[----:B------:R-:W-:Y:S01]  /*b010*/  ISETP.LT.OR P0, PT, R0, 0x9, !P4 ;  /* 0x000000090000780c */ /* 0x000fe20006701670 */
[----:B0-----:R-:W-:-:S12]  /*b020*/  @!P2 IMAD R9, R8, R16, RZ ;  /* 0x000000100809a224 */ /* 0x001fd800078e02ff */
[-C--:B------:R-:W-:Y:S02]  /*b030*/  @!P0 IMAD R11, R15, R16.reuse, RZ ;  /* 0x000000100f0b8224 */ /* 0x080fe400078e02ff */
[----:B------:R-:W-:-:S03]  /*b040*/  @!P1 IMAD R15, R14, R16, RZ ;  /* 0x000000100e0f9224 */ /* 0x000fc600078e02ff */
[----:B------:R-:W-:Y:S01]  /*b050*/  @!P0 STG.E.U8 desc[UR50][R4.64+0x8], R11 ;  /* 0x0000080b04008986 */ /* 0x000fe2000c101132 */
[----:B------:R-:W-:-:S03]  /*b060*/  @!P5 IADD3 R6, P0, R4, UR41, RZ ;  /* 0x000000290406dc10 */ /* 0x000fc6000ff1e0ff */
[----:B------:R-:W-:Y:S01]  /*b070*/  @!P1 STG.E.U8 desc[UR50][R4.64+0x9], R15 ;  /* 0x0000090f04009986 */ /* 0x000fe2000c101132 */
[----:B------:R-:W-:Y:S02]  /*b080*/  @!P5 IADD3.X R7, R5, UR40, RZ, P0, !PT ;  /* 0x000000280507dc10 */ /* 0x000fe400087fe4ff */
[C---:B------:R-:W-:Y:S02]  /*b090*/  ISETP.GE.AND P0, PT, R3.reuse, 0x81, PT ;  /* 0x000000810300780c */ /* 0x040fe40003f06270 */
[----:B------:R-:W-:Y:S01]  /*b0a0*/  ISETP.GE.AND P1, PT, R3, 0x89, PT ;  /* 0x000000890300780c */ /* 0x000fe20003f26270 */
[----:B------:R0:W-:Y:S01]  /*b0b0*/  @!P5 STG.E.U8 desc[UR50][R6.64+0x8], R13 ;  /* 0x0000080d0600d986 */ /* 0x0001e2000c101132 */
[----:B------:R-:W-:Y:S02]  /*b0c0*/  ISETP.LT.OR P5, PT, R0, 0x1, !P0 ;  /* 0x000000010000780c */ /* 0x000fe400047a1670 */
[----:B0-----:R-:W-:-:S04]  /*b0d0*/  @!P2 IADD3 R6, P6, R4, UR41, RZ ;  /* 0x000000290406ac10 */ /* 0x001fc8000ffde0ff */
[----:B------:R-:W-:Y:S02]  /*b0e0*/  @!P2 IADD3.X R7, R5, UR40, RZ, P6, !PT ;  /* 0x000000280507ac10 */ /* 0x000fe4000b7fe4ff */
[----:B------:R-:W-:-:S03]  /*b0f0*/  ISETP.LT.OR P6, PT, R0, 0x2, !P0 ;  /* 0x000000020000780c */ /* 0x000fc600047c1670 */
[----:B------:R0:W-:Y:S02]  /*b100*/  @!P2 STG.E.U8 desc[UR50][R6.64+0x9], R9 ;  /* 0x000009090600a986 */ /* 0x0001e4000c101132 */
[----:B------:R-:W-:Y:S08]  /*b110*/  @P5 BRA `(.L_x_81) ;  /* 0x0000000000245947 */ /* 0x000ff00003800000 */
[----:B------:R-:W2:Y:S01]  /*b120*/  LDL.LU R8, [R1] ;  /* 0x0000000001087983 */ /* 0x000ea20000300800 */
[----:B0-----:R-:W-:Y:S01]  /*b130*/  IADD3 R6, P2, R4, UR41, RZ ;  /* 0x0000002904067c10 */ /* 0x001fe2000ff5e0ff */
[----:B------:R-:W-:Y:S01]  /*b140*/  IMAD.U32 R9, RZ, RZ, UR8 ;  /* 0x00000008ff097e24 */ /* 0x000fe2000f8e00ff */
[----:B------:R-:W-:Y:S02]  /*b150*/  UIMAD UR4, UR9, 0x78, URZ ;  /* 0x00000078090478a4 */ /* 0x000fe4000f8e023f */
[----:B------:R-:W-:-:S03]  /*b160*/  IADD3.X R7, R5, UR40, RZ, P2, !PT ;  /* 0x0000002805077c10 */ /* 0x000fc600097fe4ff */
[----:B------:R-:W-:-:S04]  /*b170*/  IMAD.WIDE.U32 R6, R9, 0x78, R6 ;  /* 0x0000007809067825 */ /* 0x000fc800078e0006 */
[----:B------:R-:W-:Y:S02]  /*b180*/  VIADD R7, R7, UR4 ;  /* 0x0000000407077c36 */ /* 0x000fe40008000000 */
[----:B--2---:R-:W-:-:S05]  /*b190*/  IMAD R9, R8, R16, RZ ;  /* 0x0000001008097224 */ /* 0x004fca00078e02ff */
[----:B------:R1:W-:Y:S02]  /*b1a0*/  STG.E.U8 desc[UR50][R6.64], R9 ;  /* 0x0000000906007986 */ /* 0x0003e4000c101132 */
.L_x_81:
[----:B------:R-:W-:Y:S05]  /*b1b0*/  BSYNC B1 ;  /* 0x0000000000017941 */ /* 0x000fea0003800000 */
.L_x_80:
[----:B------:R-:W-:Y:S04]  /*b1c0*/  BSSY B1, `(.L_x_82) ;  /* 0x000000b000017945 */ /* 0x000fe80003800000 */
[----:B------:R-:W-:Y:S05]  /*b1d0*/  @P6 BRA `(.L_x_83) ;  /* 0x0000000000246947 */ /* 0x000fea0003800000 */
[----:B------:R-:W2:Y:S01]  /*b1e0*/  LDL.LU R8, [R1+0x4] ;  /* 0x0000040001087983 */ /* 0x000ea20000300800 */
[----:B01----:R-:W-:Y:S01]  /*b1f0*/  IADD3 R6, P2, R4, UR41, RZ ;  /* 0x0000002904067c10 */ /* 0x003fe2000ff5e0ff */
[----:B------:R-:W-:Y:S01]  /*b200*/  IMAD.U32 R9, RZ, RZ, UR8 ;  /* 0x00000008ff097e24 */ /* 0x000fe2000f8e00ff */
[----:B------:R-:W-:Y:S02]  /*b210*/  UIMAD UR4, UR9, 0x78, URZ ;  /* 0x00000078090478a4 */ /* 0x000fe4000f8e023f */
[----:B------:R-:W-:-:S03]  /*b220*/  IADD3.X R7, R5, UR40, RZ, P2, !PT ;  /* 0x0000002805077c10 */ /* 0x000fc600097fe4ff */
[----:B------:R-:W-:-:S04]  /*b230*/  IMAD.WIDE.U32 R6, R9, 0x78, R6 ;  /* 0x0000007809067825 */ /* 0x000fc800078e0006 */
[----:B------:R-:W-:Y:S02]  /*b240*/  VIADD R7, R7, UR4 ;  /* 0x0000000407077c36 */ /* 0x000fe40008000000 */
[----:B--2---:R-:W-:-:S05]  /*b250*/  IMAD R9, R8, R16, RZ ;  /* 0x0000001008097224 */ /* 0x004fca00078e02ff */
[----:B------:R2:W-:Y:S02]  /*b260*/  STG.E.U8 desc[UR50][R6.64+0x1], R9 ;  /* 0x0000010906007986 */ /* 0x0005e4000c101132 */
.L_x_83:
[----:B------:R-:W-:Y:S05]  /*b270*/  BSYNC B1 ;  /* 0x0000000000017941 */ /* 0x000fea0003800000 */
.L_x_82:
[C---:B------:R-:W-:Y:S01]  /*b280*/  ISETP.LT.OR P6, PT, R0.reuse, 0x1, !P1 ;  /* 0x000000010000780c */ /* 0x040fe20004fc1670 */
[----:B------:R-:W-:Y:S01]  /*b290*/  BSSY B1, `(.L_x_84) ;  /* 0x000000f000017945 */ /* 0x000fe20003800000 */
[C---:B------:R-:W-:Y:S02]  /*b2a0*/  ISETP.LT.OR P2, PT, R0.reuse, 0x2, !P1 ;  /* 0x000000020000780c */ /* 0x040fe40004f41670 */
[----:B------:R-:W-:-:S09]  /*b2b0*/  ISETP.LT.OR P5, PT, R0, 0x9, !P0 ;  /* 0x000000090000780c */ /* 0x000fd200047a1670 */
[----:B------:R-:W-:Y:S05]  /*b2c0*/  @P6 BRA `(.L_x_85) ;  /* 0x00000000002c6947 */ /* 0x000fea0003800000 */
[----:B------:R-:W3:Y:S01]  /*b2d0*/  LDL.LU R8, [R1+0x8] ;  /* 0x0000080001087983 */ /* 0x000ee20000300800 */
[----:B012---:R-:W-:Y:S01]  /*b2e0*/  IADD3 R6, P6, R4, UR41, RZ ;  /* 0x0000002904067c10 */ /* 0x007fe2000ffde0ff */
[----:B------:R-:W-:Y:S01]  /*b2f0*/  IMAD.U32 R9, RZ, RZ, UR8 ;  /* 0x00000008ff097e24 */ /* 0x000fe2000f8e00ff */
[----:B------:R-:W-:Y:S02]  /*b300*/  UIMAD UR4, UR9, 0x78, URZ ;  /* 0x00000078090478a4 */ /* 0x000fe4000f8e023f */
[----:B------:R-:W-:-:S03]  /*b310*/  IADD3.X R7, R5, UR40, RZ, P6, !PT ;  /* 0x0000002805077c10 */ /* 0x000fc6000b7fe4ff */
[----:B------:R-:W-:-:S04]  /*b320*/  IMAD.WIDE.U32 R6, R9, 0x78, R6 ;  /* 0x0000007809067825 */ /* 0x000fc800078e0006 */
[----:B------:R-:W-:Y:S01]  /*b330*/  IMAD.U32 R9, RZ, RZ, UR40 ;  /* 0x00000028ff097e24 */ /* 0x000fe2000f8e00ff */
[----:B------:R-:W-:-:S04]  /*b340*/  IADD3 R6, P6, R6, UR41, RZ ;  /* 0x0000002906067c10 */ /* 0x000fc8000ffde0ff */
[----:B------:R-:W-:Y:S01]  /*b350*/  IADD3.X R7, R9, UR4, R7, P6, !PT ;  /* 0x0000000409077c10 */ /* 0x000fe2000b7fe407 */
[----:B---3--:R-:W-:-:S05]  /*b360*/  IMAD R9, R8, R16, RZ ;  /* 0x0000001008097224 */ /* 0x008fca00078e02ff */
[----:B------:R3:W-:Y:S03]  /*b370*/  STG.E.U8 desc[UR50][R6.64], R9 ;  /* 0x0000000906007986 */ /* 0x0007e6000c101132 */
.L_x_85:
[----:B------:R-:W-:Y:S05]  /*b380*/  BSYNC B1 ;  /* 0x0000000000017941 */ /* 0x000fea0003800000 */
.L_x_84:
[----:B------:R-:W-:Y:S04]  /*b390*/  BSSY B1, `(.L_x_86) ;  /* 0x000000d000017945 */ /* 0x000fe80003800000 */
[----:B------:R-:W-:Y:S05]  /*b3a0*/  @P2 BRA `(.L_x_87) ;  /* 0x00000000002c2947 */ /* 0x000fea0003800000 */
[----:B------:R-:W4:Y:S01]  /*b3b0*/  LDL.LU R8, [R1+0xc] ;  /* 0x00000c0001087983 */ /* 0x000f220000300800 */
[----:B0123--:R-:W-:Y:S01]  /*b3c0*/  IADD3 R6, P2, R4, UR41, RZ ;  /* 0x0000002904067c10 */ /* 0x00ffe2000ff5e0ff */
[----:B------:R-:W-:Y:S01]  /*b3d0*/  IMAD.U32 R9, RZ, RZ, UR8 ;  /* 0x00000008ff097e24 */ /* 0x000fe2000f8e00ff */
[----:B------:R-:W-:Y:S02]  /*b3e0*/  UIMAD UR4, UR9, 0x78, URZ ;  /* 0x00000078090478a4 */ /* 0x000fe4000f8e023f */
[----:B------:R-:W-:-:S03]  /*b3f0*/  IADD3.X R7, R5, UR40, RZ, P2, !PT ;  /* 0x0000002805077c10 */ /* 0x000fc600097fe4ff */
[----:B------:R-:W-:-:S04]  /*b400*/  IMAD.WIDE.U32 R6, R9, 0x78, R6 ;  /* 0x0000007809067825 */ /* 0x000fc800078e0006 */
[----:B------:R-:W-:Y:S01]  /*b410*/  IMAD.U32 R9, RZ, RZ, UR40 ;  /* 0x00000028ff097e24 */ /* 0x000fe2000f8e00ff */
[----:B------:R-:W-:-:S04]  /*b420*/  IADD3 R6, P2, R6, UR41, RZ ;  /* 0x0000002906067c10 */ /* 0x000fc8000ff5e0ff */
[----:B------:R-:W-:Y:S01]  /*b430*/  IADD3.X R7, R9, UR4, R7, P2, !PT ;  /* 0x0000000409077c10 */ /* 0x000fe200097fe407 */
[----:B----4-:R-:W-:-:S05]  /*b440*/  IMAD R9, R8, R16, RZ ;  /* 0x0000001008097224 */ /* 0x010fca00078e02ff */
[----:B------:R4:W-:Y:S03]  /*b450*/  STG.E.U8 desc[UR50][R6.64+0x1], R9 ;  /* 0x0000010906007986 */ /* 0x0009e6000c101132 */
.L_x_87:
[----:B------:R-:W-:Y:S05]  /*b460*/  BSYNC B1 ;  /* 0x0000000000017941 */ /* 0x000fea0003800000 */
.L_x_86:
[----:B------:R-:W-:Y:S04]  /*b470*/  BSSY B1, `(.L_x_88) ;  /* 0x000000b000017945 */ /* 0x000fe80003800000 */
[----:B------:R-:W-:Y:S05]  /*b480*/  @P5 BRA `(.L_x_89) ;  /* 0x0000000000245947 */ /* 0x000fea0003800000 */
[----:B------:R-:W5:Y:S01]  /*b490*/  LDL.LU R8, [R1+0x10] ;  /* 0x0000100001087983 */ /* 0x000f620000300800 */
[----:B01234-:R-:W-:Y:S01]  /*b4a0*/  IADD3 R6, P2, R4, UR41, RZ ;  /* 0x0000002904067c10 */ /* 0x01ffe2000ff5e0ff */
[----:B------:R-:W-:Y:S01]  /*b4b0*/  IMAD.U32 R9, RZ, RZ, UR8 ;  /* 0x00000008ff097e24 */ /* 0x000fe2000f8e00ff */
[----:B------:R-:W-:Y:S02]  /*b4c0*/  UIMAD UR4, UR9, 0x78, URZ ;  /* 0x00000078090478a4 */ /* 0x000fe4000f8e023f */
[----:B------:R-:W-:-:S03]  /*b4d0*/  IADD3.X R7, R5, UR40, RZ, P2, !PT ;  /* 0x0000002805077c10 */ /* 0x000fc600097fe4ff */
[----:B------:R-:W-:-:S04]  /*b4e0*/  IMAD.WIDE.U32 R6, R9, 0x78, R6 ;  /* 0x0000007809067825 */ /* 0x000fc800078e0006 */
[----:B------:R-:W-:Y:S02]  /*b4f0*/  VIADD R7, R7, UR4 ;  /* 0x0000000407077c36 */ /* 0x000fe40008000000 */
[----:B-----5:R-:W-:-:S05]  /*b500*/  IMAD R9, R8, R16, RZ ;  /* 0x0000001008097224 */ /* 0x020fca00078e02ff */
[----:B------:R0:W-:Y:S02]  /*b510*/  STG.E.U8 desc[UR50][R6.64+0x8], R9 ;  /* 0x0000080906007986 */ /* 0x0001e4000c101132 */
.L_x_89:
[----:B------:R-:W-:Y:S05]  /*b520*/  BSYNC B1 ;  /* 0x0000000000017941 */ /* 0x000fea0003800000 */
.L_x_88:
[C---:B------:R-:W-:Y:S01]  /*b530*/  ISETP.LT.OR P6, PT, R0.reuse, 0xa, !P0 ;  /* 0x0000000a0000780c */ /* 0x040fe200047c1670 */
[----:B------:R-:W-:Y:S01]  /*b540*/  BSSY B1, `(.L_x_90) ;  /* 0x000000d000017945 */ /* 0x000fe20003800000 */
[C---:B------:R-:W-:Y:S02]  /*b550*/  ISETP.LT.OR P2, PT, R0.reuse, 0x9, !P1 ;  /* 0x000000090000780c */ /* 0x040fe40004f41670 */
[----:B------:R-:W-:-:S09]  /*b560*/  ISETP.LT.OR P5, PT, R0, 0xa, !P1 ;  /* 0x0000000a0000780c */ /* 0x000fd20004fa1670 */
        /* <DEDUP_REMOVED lines=10> */
.L_x_91:
[----:B------:R-:W-:Y:S05]  /*b610*/  BSYNC B1 ;  /* 0x0000000000017941 */ /* 0x000fea0003800000 */
.L_x_90:
        /* <DEDUP_REMOVED lines=8> */
[----:B------:R-:W-:Y:S01]  /*b6a0*/  IMAD.U32 R9, RZ, RZ, UR40 ;  /* 0x00000028ff097e24 */ /* 0x000fe2000f8e00ff */
[----:B------:R-:W-:-:S04]  /*b6b0*/  IADD3 R6, P2, R6, UR41, RZ ;  /* 0x0000002906067c10 */ /* 0x000fc8000ff5e0ff */
[----:B------:R-:W-:Y:S01]  /*b6c0*/  IADD3.X R7, R9, UR4, R7, P2, !PT ;  /* 0x0000000409077c10 */ /* 0x000fe200097fe407 */
[----:B-----5:R-:W-:-:S05]  /*b6d0*/  IMAD R9, R8, R16, RZ ;  /* 0x0000001008097224 */ /* 0x020fca00078e02ff */
[----:B------:R0:W-:Y:S03]  /*b6e0*/  STG.E.U8 desc[UR50][R6.64+0x8], R9 ;  /* 0x0000080906007986 */ /* 0x0001e6000c101132 */
.L_x_93:
[----:B------:R-:W-:Y:S05]  /*b6f0*/  BSYNC B1 ;  /* 0x0000000000017941 */ /* 0x000fea0003800000 */
.L_x_92:
        /* <DEDUP_REMOVED lines=13> */
.L_x_95:
[----:B------:R-:W-:Y:S05]  /*b7d0*/  BSYNC B1 ;  /* 0x0000000000017941 */ /* 0x000fea0003800000 */
.L_x_94:
[----:B01234-:R-:W-:Y:S01]  /*b7e0*/  IADD3 R6, P2, R4, UR41, RZ ;  /* 0x0000002904067c10 */ /* 0x01ffe2000ff5e0ff */
[----:B------:R-:W-:Y:S01]  /*b7f0*/  IMAD.U32 R9, RZ, RZ, UR8 ;  /* 0x00000008ff097e24 */ /* 0x000fe2000f8e00ff */
[----:B------:R-:W-:Y:S01]  /*b800*/  P2R R20, PR, RZ, 0x8 ;  /* 0x00000008ff147803 */ /* 0x000fe20000000000 */
[----:B------:R-:W-:Y:S01]  /*b810*/  UIMAD UR4, UR9, 0x78, URZ ;  /* 0x00000078090478a4 */ /* 0x000fe2000f8e023f */
[----:B------:R-:W-:Y:S01]  /*b820*/  ISETP.GE.AND P3, PT, R3, 0x101, PT ;  /* 0x000001010300780c */ /* 0x000fe20003f66270 */
[----:B------:R-:W-:Y:S01]  /*b830*/  IMAD.U32 R11, RZ, RZ, UR38 ;  /* 0x00000026ff0b7e24 */ /* 0x000fe2000f8e00ff */
[----:B------:R-:W-:Y:S02]  /*b840*/  IADD3.X R7, R5, UR40, RZ, P2, !PT ;  /* 0x0000002805077c10 */ /* 0x000fe400097fe4ff */
[----:B------:R-:W-:Y:S02]  /*b850*/  ISETP.LT.OR P2, PT, R0, 0x1, !P3 ;  /* 0x000000010000780c */ /* 0x000fe40005f41670 */
[----:B------:R-:W-:Y:S01]  /*b860*/  ISETP.GE.AND P6, PT, R3, 0x109, PT ;  /* 0x000001090300780c */ /* 0x000fe20003fc6270 */
[----:B------:R-:W-:Y:S01]  /*b870*/  IMAD.WIDE.U32 R8, R9, 0x78, R6 ;  /* 0x0000007809087825 */ /* 0x000fe200078e0006 */
[----:B------:R-:W-:-:S02]  /*b880*/  P2R R21, PR, RZ, 0x1 ;  /* 0x00000001ff157803 */ /* 0x000fc40000000000 */
[----:B------:R-:W-:Y:S02]  /*b890*/  ISETP.GE.AND P0, PT, R3, 0x181, PT ;  /* 0x000001810300780c */ /* 0x000fe40003f06270 */
[----:B------:R-:W-:-:S04]  /*b8a0*/  IADD3 R8, P5, R8, UR39, RZ ;  /* 0x0000002708087c10 */ /* 0x000fc8000ffbe0ff */
[----:B------:R-:W-:Y:S01]  /*b8b0*/  IADD3.X R9, R11, UR4, R9, P5, !PT ;  /* 0x000000040b097c10 */ /* 0x000fe2000affe409 */
[----:B------:R-:W-:Y:S01]  /*b8c0*/  @!P2 IMAD R13, R224, R16, RZ ;  /* 0x00000010e00da224 */ /* 0x000fe200078e02ff */
[----:B------:R-:W-:-:S04]  /*b8d0*/  ISETP.LT.OR P5, PT, R0, 0x2, !P3 ;  /* 0x000000020000780c */ /* 0x000fc80005fa1670 */
[----:B------:R0:W-:Y:S01]  /*b8e0*/  @!P2 STG.E.U8 desc[UR50][R8.64], R13 ;  /* 0x0000000d0800a986 */ /* 0x0001e2000c101132 */
[----:B------:R-:W-:-:S08]  /*b8f0*/  ISETP.LT.OR P2, PT, R0, 0x1, !P6 ;  /* 0x000000010000780c */ /* 0x000fd00007741670 */
[----:B------:R-:W-:-:S05]  /*b900*/  @!P5 IMAD R225, R225, R16, RZ ;  /* 0x00000010e1e1d224 */ /* 0x000fca00078e02ff */
[----:B------:R-:W-:Y:S01]  /*b910*/  @!P5 STG.E.U8 desc[UR50][R8.64+0x1], R225 ;  /* 0x000001e10800d986 */ /* 0x000fe2000c101132 */
[----:B------:R-:W-:Y:S01]  /*b920*/  @!P2 IADD3 R10, P5, R8, UR41, RZ ;  /* 0x00000029080aac10 */ /* 0x000fe2000ffbe0ff */
[----:B------:R-:W-:-:S03]  /*b930*/  @!P2 IMAD R15, R226, R16, RZ ;  /* 0x00000010e20fa224 */ /* 0x000fc600078e02ff */
[----:B------:R-:W-:-:S05]  /*b940*/  @!P2 IADD3.X R11, R9, UR40, RZ, P5, !PT ;  /* 0x00000028090bac10 */ /* 0x000fca000affe4ff */
[----:B------:R1:W-:Y:S01]  /*b950*/  @!P2 STG.E.U8 desc[UR50][R10.64], R15 ;  /* 0x0000000f0a00a986 */ /* 0x0003e2000c101132 */
[----:B------:R-:W-:-:S13]  /*b960*/  ISETP.LT.OR P2, PT, R0, 0x2, !P6 ;  /* 0x000000020000780c */ /* 0x000fda0007741670 */
[----:B------:R-:W-:Y:S01]  /*b970*/  @!P2 IADD3 R12, P5, R8, UR41, RZ ;  /* 0x00000029080cac10 */ /* 0x000fe2000ffbe0ff */
[----:B------:R-:W-:-:S03]  /*b980*/  @!P2 IMAD R227, R227, R16, RZ ;  /* 0x00000010e3e3a224 */ /* 0x000fc600078e02ff */
[----:B0-----:R-:W-:-:S05]  /*b990*/  @!P2 IADD3.X R13, R9, UR40, RZ, P5, !PT ;  /* 0x00000028090dac10 */ /* 0x001fca000affe4ff */
[----:B------:R-:W-:Y:S01]  /*b9a0*/  @!P2 STG.E.U8 desc[UR50][R12.64+0x1], R227 ;  /* 0x000001e30c00a986 */ /* 0x000fe2000c101132 */
[----:B------:R-:W-:-:S13]  /*b9b0*/  ISETP.LT.OR P2, PT, R0, 0x9, !P3 ;  /* 0x000000090000780c */ /* 0x000fda0005f41670 */
[----:B------:R-:W-:-:S05]  /*b9c0*/  @!P2 IMAD R23, R228, R16, RZ ;  /* 0x00000010e417a224 */ /* 0x000fca00078e02ff */
[----:B------:R-:W-:Y:S01]  /*b9d0*/  @!P2 STG.E.U8 desc[UR50][R8.64+0x8], R23 ;  /* 0x000008170800a986 */ /* 0x000fe2000c101132 */
[----:B------:R-:W-:-:S13]  /*b9e0*/  ISETP.LT.OR P2, PT, R0, 0xa, !P3 ;  /* 0x0000000a0000780c */ /* 0x000fda0005f41670 */
[----:B------:R-:W-:-:S05]  /*b9f0*/  @!P2 IMAD R229, R229, R16, RZ ;  /* 0x00000010e5e5a224 */ /* 0x000fca00078e02ff */
[----:B------:R-:W-:Y:S01]  /*ba00*/  @!P2 STG.E.U8 desc[UR50][R8.64+0x9], R229 ;  /* 0x000009e50800a986 */ /* 0x000fe2000c101132 */
[----:B------:R-:W-:-:S13]  /*ba10*/  ISETP.LT.OR P2, PT, R0, 0x9, !P6 ;  /* 0x000000090000780c */ /* 0x000fda0007741670 */
[----:B-1----:R-:W-:Y:S01]  /*ba20*/  @!P2 IADD3 R10, P5, R8, UR41, RZ ;  /* 0x00000029080aac10 */ /* 0x002fe2000ffbe0ff */
[----:B------:R-:W-:-:S03]  /*ba30*/  @!P2 IMAD R15, R230, R16, RZ ;  /* 0x00000010e60fa224 */ /* 0x000fc600078e02ff */
[----:B------:R-:W-:-:S05]  /*ba40*/  @!P2 IADD3.X R11, R9, UR40, RZ, P5, !PT ;  /* 0x00000028090bac10 */ /* 0x000fca000affe4ff */
[----:B------:R0:W-:Y:S01]  /*ba50*/  @!P2 STG.E.U8 desc[UR50][R10.64+0x8], R15 ;  /* 0x0000080f0a00a986 */ /* 0x0001e2000c101132 */
[----:B------:R-:W-:Y:S01]  /*ba60*/  ISETP.LT.OR P2, PT, R0, 0xa, !P6 ;  /* 0x0000000a0000780c */ /* 0x000fe20007741670 */
[----:B0-----:R-:W-:-:S12]  /*ba70*/  IMAD.U32 R11, RZ, RZ, UR8 ;  /* 0x00000008ff0b7e24 */ /* 0x001fd8000f8e00ff */
[----:B------:R-:W-:Y:S01]  /*ba80*/  @!P2 IADD3 R12, P5, R8, UR41, RZ ;  /* 0x00000029080cac10 */ /* 0x000fe2000ffbe0ff */
[----:B------:R-:W-:Y:S02]  /*ba90*/  @!P2 IMAD R231, R231, R16, RZ ;  /* 0x00000010e7e7a224 */ /* 0x000fe400078e02ff */
[----:B------:R-:W-:Y:S01]  /*baa0*/  IMAD.WIDE.U32 R10, R11, 0x78, R6 ;  /* 0x000000780b0a7825 */ /* 0x000fe200078e0006 */
[----:B------:R-:W-:-:S03]  /*bab0*/  @!P2 IADD3.X R13, R9, UR40, RZ, P5, !PT ;  /* 0x00000028090dac10 */ /* 0x000fc6000affe4ff */
[----:B------:R-:W-:Y:S02]  /*bac0*/  VIADD R11, R11, UR4 ;  /* 0x000000040b0b7c36 */ /* 0x000fe40008000000 */
[----:B------:R0:W-:Y:S01]  /*bad0*/  @!P2 STG.E.U8 desc[UR50][R12.64+0x9], R231 ;  /* 0x000009e70c00a986 */ /* 0x0001e2000c101132 */
[----:B------:R-:W-:-:S04]  /*bae0*/  IADD3 R8, P2, R8, UR39, RZ ;  /* 0x0000002708087c10 */ /* 0x000fc8000ff5e0ff */
[----:B------:R-:W-:Y:S02]  /*baf0*/  IADD3.X R9, R9, UR38, RZ, P2, !PT ;  /* 0x0000002609097c10 */ /* 0x000fe400097fe4ff */
[----:B------:R-:W-:-:S13]  /*bb00*/  ISETP.LT.OR P2, PT, R0, 0x1, !P0 ;  /* 0x000000010000780c */ /* 0x000fda0004741670 */
[----:B------:R-:W-:-:S05]  /*bb10*/  @!P2 IMAD R23, R216, R16, RZ ;  /* 0x00000010d817a224 */ /* 0x000fca00078e02ff */
[----:B------:R1:W-:Y:S01]  /*bb20*/  @!P2 STG.E.U8 desc[UR50][R8.64], R23 ;  /* 0x000000170800a986 */ /* 0x0003e2000c101132 */
[----:B------:R-:W-:Y:S02]  /*bb30*/  ISETP.LT.OR P2, PT, R0, 0x2, !P0 ;  /* 0x000000020000780c */ /* 0x000fe40004741670 */
[----:B------:R-:W-:-:S11]  /*bb40*/  ISETP.GE.AND P0, PT, R3, 0x189, PT ;  /* 0x000001890300780c */ /* 0x000fd60003f06270 */
[----:B------:R-:W-:-:S05]  /*bb50*/  @!P2 IMAD R15, R217, R16, RZ ;  /* 0x00000010d90fa224 */ /* 0x000fca00078e02ff */
[----:B------:R2:W-:Y:S01]  /*bb60*/  @!P2 STG.E.U8 desc[UR50][R8.64+0x1], R15 ;  /* 0x0000010f0800a986 */ /* 0x0005e2000c101132 */
[----:B------:R-:W-:-:S13]  /*bb70*/  ISETP.LT.OR P2, PT, R0, 0x11, !P1 ;  /* 0x000000110000780c */ /* 0x000fda0004f41670 */
[----:B0-----:R-:W-:-:S04]  /*bb80*/  @!P2 IADD3 R12, P5, R10, UR41, RZ ;  /* 0x000000290a0cac10 */ /* 0x001fc8000ffbe0ff */
[----:B------:R-:W-:Y:S02]  /*bb90*/  @!P2 IADD3.X R13, R11, UR40, RZ, P5, !PT ;  /* 0x000000280b0dac10 */ /* 0x000fe4000affe4ff */
[----:B------:R-:W-:-:S13]  /*bba0*/  ISETP.LT.OR P5, PT, R0, 0x1, !P0 ;  /* 0x000000010000780c */ /* 0x000fda00047a1670 */
[----:B------:R-:W-:Y:S01]  /*bbb0*/  @!P5 IADD3 R216, P6, R8, UR41, RZ ;  /* 0x0000002908d8dc10 */ /* 0x000fe2000ffde0ff */
[----:B------:R-:W-:-:S03]  /*bbc0*/  @!P5 IMAD R225, R218, R16, RZ ;  /* 0x00000010dae1d224 */ /* 0x000fc600078e02ff */
[----:B------:R-:W-:-:S05]  /*bbd0*/  @!P5 IADD3.X R217, R9, UR40, RZ, P6, !PT ;  /* 0x0000002809d9dc10 */ /* 0x000fca000b7fe4ff */
[----:B------:R0:W-:Y:S01]  /*bbe0*/  @!P5 STG.E.U8 desc[UR50][R216.64], R225 ;  /* 0x000000e1d800d986 */ /* 0x0001e2000c101132 */
[----:B------:R-:W-:-:S13]  /*bbf0*/  ISETP.LT.OR P5, PT, R0, 0x2, !P0 ;  /* 0x000000020000780c */ /* 0x000fda00047a1670 */
[----:B------:R-:W-:Y:S01]  /*bc00*/  @!P5 IADD3 R22, P6, R8, UR41, RZ ;  /* 0x000000290816dc10 */ /* 0x000fe2000ffde0ff */
[----:B------:R-:W-:-:S03]  /*bc10*/  @!P5 IMAD R219, R219, R16, RZ ;  /* 0x00000010dbdbd224 */ /* 0x000fc600078e02ff */
[----:B-1----:R-:W-:Y:S02]  /*bc20*/  @!P5 IADD3.X R23, R9, UR40, RZ, P6, !PT ;  /* 0x000000280917dc10 */ /* 0x002fe4000b7fe4ff */
[----:B------:R-:W-:-:S03]  /*bc30*/  ISETP.LT.OR P6, PT, R0, 0x9, !P0 ;  /* 0x000000090000780c */ /* 0x000fc600047c1670 */
[----:B------:R1:W-:Y:S01]  /*bc40*/  @!P5 STG.E.U8 desc[UR50][R22.64+0x1], R219 ;  /* 0x000001db1600d986 */ /* 0x0003e2000c101132 */
[----:B------:R-:W-:-:S04]  /*bc50*/  ISETP.GE.AND P5, PT, R3, 0x181, PT ;  /* 0x000001810300780c */ /* 0x000fc80003fa6270 */
[----:B------:R-:W-:-:S05]  /*bc60*/  ISETP.LT.OR P5, PT, R0, 0x9, !P5 ;  /* 0x000000090000780c */ /* 0x000fca0006fa1670 */
[----:B------:R-:W-:-:S04]  /*bc70*/  @!P6 IADD3 R14, P3, R8, UR41, RZ ;  /* 0x00000029080eec10 */ /* 0x000fc8000ff7e0ff */
[----:B--2---:R-:W-:Y:S02]  /*bc80*/  @!P6 IADD3.X R15, R9, UR40, RZ, P3, !PT ;  /* 0x00000028090fec10 */ /* 0x004fe40009ffe4ff */
[----:B------:R-:W-:Y:S02]  /*bc90*/  ISETP.NE.AND P3, PT, R20, RZ, PT ;  /* 0x000000ff1400720c */ /* 0x000fe40003f65270 */
[----:B------:R-:W-:-:S05]  /*bca0*/  @!P5 IMAD R227, R220, R16, RZ ;  /* 0x00000010dce3d224 */ /* 0x000fca00078e02ff */
[----:B------:R-:W-:Y:S01]  /*bcb0*/  @!P5 STG.E.U8 desc[UR50][R8.64+0x8], R227 ;  /* 0x000008e30800d986 */ /* 0x000fe2000c101132 */
[----:B------:R-:W-:-:S04]  /*bcc0*/  ISETP.GE.AND P5, PT, R3, 0x181, PT ;  /* 0x000001810300780c */ /* 0x000fc80003fa6270 */
[----:B------:R-:W-:-:S13]  /*bcd0*/  ISETP.LT.OR P5, PT, R0, 0xa, !P5 ;  /* 0x0000000a0000780c */ /* 0x000fda0006fa1670 */
[----:B------:R-:W-:-:S05]  /*bce0*/  @!P5 IMAD R221, R221, R16, RZ ;  /* 0x00000010ddddd224 */ /* 0x000fca00078e02ff */
[----:B------:R-:W-:Y:S01]  /*bcf0*/  @!P5 STG.E.U8 desc[UR50][R8.64+0x9], R221 ;  /* 0x000009dd0800d986 */ /* 0x000fe2000c101132 */
[----:B------:R-:W-:-:S13]  /*bd00*/  ISETP.LT.OR P5, PT, R0, 0xa, !P0 ;  /* 0x0000000a0000780c */ /* 0x000fda00047a1670 */
[----:B0-----:R-:W-:Y:S01]  /*bd10*/  @!P5 IADD3 R216, P0, R8, UR41, RZ ;  /* 0x0000002908d8dc10 */ /* 0x001fe2000ff1e0ff */
[----:B------:R-:W-:-:S03]  /*bd20*/  @!P5 IMAD R223, R223, R16, RZ ;  /* 0x00000010dfdfd224 */ /* 0x000fc600078e02ff */
[----:B------:R-:W-:Y:S02]  /*bd30*/  @!P5 IADD3.X R217, R9, UR40, RZ, P0, !PT ;  /* 0x0000002809d9dc10 */ /* 0x000fe400087fe4ff */
[----:B------:R-:W-:Y:S01]  /*bd40*/  ISETP.NE.AND P0, PT, R21, RZ, PT ;  /* 0x000000ff1500720c */ /* 0x000fe20003f05270 */
[----:B------:R-:W-:-:S05]  /*bd50*/  @!P6 IMAD R21, R222, R16, RZ ;  /* 0x00000010de15e224 */ /* 0x000fca00078e02ff */
[----:B------:R-:W-:Y:S01]  /*bd60*/  @!P6 STG.E.U8 desc[UR50][R14.64+0x8], R21 ;  /* 0x000008150e00e986 */ /* 0x000fe2000c101132 */
[----:B------:R-:W-:-:S03]  /*bd70*/  ISETP.LT.OR P6, PT, R0, 0x12, !P1 ;  /* 0x000000120000780c */ /* 0x000fc60004fc1670 */
[----:B------:R-:W-:Y:S01]  /*bd80*/  @!P5 STG.E.U8 desc[UR50][R216.64+0x9], R223 ;  /* 0x000009dfd800d986 */ /* 0x000fe2000c101132 */
[----:B------:R-:W-:-:S09]  /*bd90*/  ISETP.LT.OR P5, PT, R0, 0x11, !P4 ;  /* 0x000000110000780c */ /* 0x000fd200067a1670 */
[----:B------:R-:W-:-:S04]  /*bda0*/  @!P6 IMAD R203, R203, R16, RZ ;  /* 0x00000010cbcbe224 */ /* 0x000fc800078e02ff */
[----:B-1----:R-:W-:Y:S01]  /*bdb0*/  @!P5 IMAD R23, R208, R16, RZ ;  /* 0x00000010d017d224 */ /* 0x002fe200078e02ff */
[----:B------:R-:W-:-:S04]  /*bdc0*/  P2R R208, PR, RZ, 0x10 ;  /* 0x00000010ffd07803 */ /* 0x000fc80000000000 */
[----:B------:R-:W-:Y:S01]  /*bdd0*/  @!P5 STG.E.U8 desc[UR50][R4.64+0x10], R23 ;  /* 0x000010170400d986 */ /* 0x000fe2000c101132 */
[----:B------:R-:W-:-:S13]  /*bde0*/  ISETP.LT.OR P5, PT, R0, 0x12, !P4 ;  /* 0x000000120000780c */ /* 0x000fda00067a1670 */
[----:B------:R-:W-:-:S05]  /*bdf0*/  @!P5 IMAD R209, R209, R16, RZ ;  /* 0x00000010d1d1d224 */ /* 0x000fca00078e02ff */
[----:B------:R0:W-:Y:S01]  /*be00*/  @!P5 STG.E.U8 desc[UR50][R4.64+0x11], R209 ;  /* 0x000011d10400d986 */ /* 0x0001e2000c101132 */
[----:B------:R-:W-:Y:S01]  /*be10*/  ISETP.LT.OR P5, PT, R0, 0x11, !P3 ;  /* 0x000000110000780c */ /* 0x000fe20005fa1670 */
[----:B0-----:R-:W-:-:S12]  /*be20*/  @!P2 IMAD R209, R202, R16, RZ ;  /* 0x00000010cad1a224 */ /* 0x001fd800078e02ff */
[----:B------:R-:W-:-:S05]  /*be30*/  @!P5 IMAD R9, R210, R16, RZ ;  /* 0x00000010d209d224 */ /* 0x000fca00078e02ff */
[----:B------:R0:W-:Y:S01]  /*be40*/  @!P5 STG.E.U8 desc[UR50][R6.64+0x10], R9 ;  /* 0x000010090600d986 */ /* 0x0001e2000c101132 */
[----:B------:R-:W-:-:S13]  /*be50*/  ISETP.LT.OR P5, PT, R0, 0x12, !P3 ;  /* 0x000000120000780c */ /* 0x000fda0005fa1670 */
[----:B------:R-:W-:-:S05]  /*be60*/  @!P5 IMAD R211, R211, R16, RZ ;  /* 0x00000010d3d3d224 */ /* 0x000fca00078e02ff */
[----:B------:R-:W-:Y:S01]  /*be70*/  @!P5 STG.E.U8 desc[UR50][R6.64+0x11], R211 ;  /* 0x000011d30600d986 */ /* 0x000fe2000c101132 */
[----:B------:R-:W-:-:S13]  /*be80*/  ISETP.LT.OR P5, PT, R0, 0x19, !P4 ;  /* 0x000000190000780c */ /* 0x000fda00067a1670 */
[----:B------:R-:W-:-:S05]  /*be90*/  @!P5 IMAD R15, R212, R16, RZ ;  /* 0x00000010d40fd224 */ /* 0x000fca00078e02ff */
[----:B------:R1:W-:Y:S01]  /*bea0*/  @!P5 STG.E.U8 desc[UR50][R4.64+0x18], R15 ;  /* 0x0000180f0400d986 */ /* 0x0003e2000c101132 */
[----:B------:R-:W-:-:S13]  /*beb0*/  ISETP.LT.OR P5, PT, R0, 0x1a, !P4 ;  /* 0x0000001a0000780c */ /* 0x000fda00067a1670 */
[----:B------:R-:W-:-:S05]  /*bec0*/  @!P5 IMAD R213, R213, R16, RZ ;  /* 0x00000010d5d5d224 */ /* 0x000fca00078e02ff */
[----:B------:R-:W-:Y:S01]  /*bed0*/  @!P5 STG.E.U8 desc[UR50][R4.64+0x19], R213 ;  /* 0x000019d50400d986 */ /* 0x000fe2000c101132 */
[----:B------:R-:W-:-:S13]  /*bee0*/  ISETP.LT.OR P5, PT, R0, 0x19, !P3 ;  /* 0x000000190000780c */ /* 0x000fda0005fa1670 */
[----:B0-----:R-:W-:-:S05]  /*bef0*/  @!P5 IMAD R9, R214, R16, RZ ;  /* 0x00000010d609d224 */ /* 0x001fca00078e02ff */
[----:B------:R0:W-:Y:S01]  /*bf00*/  @!P5 STG.E.U8 desc[UR50][R6.64+0x18], R9 ;  /* 0x000018090600d986 */ /* 0x0001e2000c101132 */
[----:B------:R-:W-:-:S13]  /*bf10*/  ISETP.LT.OR P5, PT, R0, 0x1a, !P3 ;  /* 0x0000001a0000780c */ /* 0x000fda0005fa1670 */
[----:B------:R-:W-:-:S05]  /*bf20*/  @!P5 IMAD R215, R215, R16, RZ ;  /* 0x00000010d7d7d224 */ /* 0x000fca00078e02ff */
[----:B------:R-:W-:Y:S01]  /*bf30*/  @!P5 STG.E.U8 desc[UR50][R6.64+0x19], R215 ;  /* 0x000019d70600d986 */ /* 0x000fe2000c101132 */
[----:B------:R-:W-:-:S04]  /*bf40*/  @!P6 IADD3 R14, P5, R10, UR41, RZ ;  /* 0x000000290a0eec10 */ /* 0x000fc8000ffbe0ff */
[----:B-1----:R-:W-:Y:S02]  /*bf50*/  @!P6 IADD3.X R15, R11, UR40, RZ, P5, !PT ;  /* 0x000000280b0fec10 */ /* 0x002fe4000affe4ff */
[----:B------:R-:W-:-:S13]  /*bf60*/  ISETP.LT.OR P5, PT, R0, 0x11, !P0 ;  /* 0x000000110000780c */ /* 0x000fda00047a1670 */
[----:B------:R-:W-:-:S05]  /*bf70*/  @!P5 IMAD R23, R200, R16, RZ ;  /* 0x00000010c817d224 */ /* 0x000fca00078e02ff */
[----:B------:R-:W-:Y:S01]  /*bf80*/  @!P5 STG.E.U8 desc[UR50][R10.64+0x10], R23 ;  /* 0x000010170a00d986 */ /* 0x000fe2000c101132 */
[----:B------:R-:W-:-:S13]  /*bf90*/  ISETP.LT.OR P5, PT, R0, 0x12, !P0 ;  /* 0x000000120000780c */ /* 0x000fda00047a1670 */
[----:B------:R-:W-:Y:S02]  /*bfa0*/  @!P5 IMAD R201, R201, R16, RZ ;  /* 0x00000010c9c9d224 */ /* 0x000fe400078e02ff */
[----:B------:R-:W-:Y:S02]  /*bfb0*/  @!P5 IMAD.MOV.U32 R8, RZ, RZ, R10 ;  /* 0x000000ffff08d224 */ /* 0x000fe400078e000a */
[----:B0-----:R-:W-:-:S05]  /*bfc0*/  @!P5 IMAD.MOV.U32 R9, RZ, RZ, R11 ;  /* 0x000000ffff09d224 */ /* 0x001fca00078e000b */
[----:B------:R-:W-:Y:S01]  /*bfd0*/  @!P5 STG.E.U8 desc[UR50][R8.64+0x11], R201 ;  /* 0x000011c90800d986 */ /* 0x000fe2000c101132 */
[----:B------:R-:W-:-:S03]  /*bfe0*/  ISETP.LT.OR P5, PT, R0, 0x19, !P1 ;  /* 0x000000190000780c */ /* 0x000fc60004fa1670 */
[----:B------:R0:W-:Y:S01]  /*bff0*/  @!P2 STG.E.U8 desc[UR50][R12.64+0x10], R209 ;  /* 0x000010d10c00a986 */ /* 0x0001e2000c101132 */
[----:B------:R-:W-:-:S03]  /*c000*/  ISETP.LT.OR P2, PT, R0, 0x1a, !P1 ;  /* 0x0000001a0000780c */ /* 0x000fc60004f41670 */
[----:B------:R1:W-:Y:S01]  /*c010*/  @!P6 STG.E.U8 desc[UR50][R14.64+0x11], R203 ;  /* 0x000011cb0e00e986 */ /* 0x0003e2000c101132 */
[----:B------:R-:W-:-:S05]  /*c020*/  ISETP.LT.OR P6, PT, R0, 0x19, !P0 ;  /* 0x000000190000780c */ /* 0x000fca00047c1670 */
[----:B------:R-:W-:Y:S01]  /*c030*/  @!P5 IADD3 R20, P4, R10, UR41, RZ ;  /* 0x000000290a14dc10 */ /* 0x000fe2000ff9e0ff */
[----:B0-----:R-:W-:-:S03]  /*c040*/  @!P5 IMAD R13, R206, R16, RZ ;  /* 0x00000010ce0dd224 */ /* 0x001fc600078e02ff */
[----:B------:R-:W-:Y:S01]  /*c050*/  @!P5 IADD3.X R21, R11, UR40, RZ, P4, !PT ;  /* 0x000000280b15dc10 */ /* 0x000fe2000a7fe4ff */
[-C--:B------:R-:W-:Y:S01]  /*c060*/  @!P2 IMAD R207, R207, R16.reuse, RZ ;  /* 0x00000010cfcfa224 */ /* 0x080fe200078e02ff */
[----:B------:R-:W-:Y:S02]  /*c070*/  @!P2 IADD3 R22, P4, R10, UR41, RZ ;  /* 0x000000290a16ac10 */ /* 0x000fe4000ff9e0ff */
[----:B------:R-:W-:Y:S02]  /*c080*/  @!P6 IMAD R201, R204, R16, RZ ;  /* 0x00000010ccc9e224 */ /* 0x000fe400078e02ff */
[----:B------:R-:W-:Y:S02]  /*c090*/  @!P2 IADD3.X R23, R11, UR40, RZ, P4, !PT ;  /* 0x000000280b17ac10 */ /* 0x000fe4000a7fe4ff */
[----:B------:R-:W-:Y:S01]  /*c0a0*/  ISETP.NE.AND P4, PT, R208, RZ, PT ;  /* 0x000000ffd000720c */ /* 0x000fe20003f85270 */
[----:B------:R0:W-:Y:S01]  /*c0b0*/  @!P6 STG.E.U8 desc[UR50][R10.64+0x18], R201 ;  /* 0x000018c90a00e986 */ /* 0x0001e2000c101132 */
[----:B------:R-:W-:-:S13]  /*c0c0*/  ISETP.LT.OR P6, PT, R0, 0x1a, !P0 ;  /* 0x0000001a0000780c */ /* 0x000fda00047c1670 */
[----:B------:R-:W-:-:S05]  /*c0d0*/  @!P6 IMAD R205, R205, R16, RZ ;  /* 0x00000010cdcde224 */ /* 0x000fca00078e02ff */
[----:B------:R-:W-:Y:S01]  /*c0e0*/  @!P6 STG.E.U8 desc[UR50][R10.64+0x19], R205 ;  /* 0x000019cd0a00e986 */ /* 0x000fe2000c101132 */
[----:B------:R-:W-:-:S03]  /*c0f0*/  IADD3 R8, P6, R10, UR39, RZ ;  /* 0x000000270a087c10 */ /* 0x000fc6000ffde0ff */
[----:B------:R2:W-:Y:S01]  /*c100*/  @!P5 STG.E.U8 desc[UR50][R20.64+0x18], R13 ;  /* 0x0000180d1400d986 */ /* 0x0005e2000c101132 */
[----:B------:R-:W-:Y:S02]  /*c110*/  IADD3.X R9, R11, UR38, RZ, P6, !PT ;  /* 0x000000260b097c10 */ /* 0x000fe4000b7fe4ff */
[----:B------:R-:W-:Y:S01]  /*c120*/  ISETP.LT.OR P6, PT, R0, 0x21, !P1 ;  /* 0x000000210000780c */ /* 0x000fe20004fc1670 */
[----:B------:R-:W-:-:S12]  /*c130*/  @!P2 STG.E.U8 desc[UR50][R22.64+0x19], R207 ;  /* 0x000019cf1600a986 */ /* 0x000fd8000c101132 */
[----:B-1----:R-:W-:-:S04]  /*c140*/  @!P6 IADD3 R14, P5, R10, UR41, RZ ;  /* 0x000000290a0eec10 */ /* 0x002fc8000ffbe0ff */
[----:B------:R-:W-:Y:S02]  /*c150*/  @!P6 IADD3.X R15, R11, UR40, RZ, P5, !PT ;  /* 0x000000280b0fec10 */ /* 0x000fe4000affe4ff */
[C---:B------:R-:W-:Y:S02]  /*c160*/  ISETP.GE.AND P5, PT, R3.reuse, 0x101, PT ;  /* 0x000001010300780c */ /* 0x040fe40003fa6270 */
[----:B------:R-:W-:Y:S02]  /*c170*/  ISETP.GE.AND P6, PT, R3, 0x109, PT ;  /* 0x000001090300780c */ /* 0x000fe40003fc6270 */
[----:B------:R-:W-:-:S13]  /*c180*/  ISETP.LT.OR P2, PT, R0, 0x11, !P5 ;  /* 0x000000110000780c */ /* 0x000fda0006f41670 */
[----:B0-----:R-:W-:-:S05]  /*c190*/  @!P2 IMAD R201, R192, R16, RZ ;  /* 0x00000010c0c9a224 */ /* 0x001fca00078e02ff */
[----:B------:R0:W-:Y:S01]  /*c1a0*/  @!P2 STG.E.U8 desc[UR50][R8.64+0x10], R201 ;  /* 0x000010c90800a986 */ /* 0x0001e2000c101132 */
[----:B------:R-:W-:-:S13]  /*c1b0*/  ISETP.LT.OR P2, PT, R0, 0x12, !P5 ;  /* 0x000000120000780c */ /* 0x000fda0006f41670 */
[----:B------:R-:W-:-:S05]  /*c1c0*/  @!P2 IMAD R193, R193, R16, RZ ;  /* 0x00000010c1c1a224 */ /* 0x000fca00078e02ff */
[----:B------:R-:W-:Y:S01]  /*c1d0*/  @!P2 STG.E.U8 desc[UR50][R8.64+0x11], R193 ;  /* 0x000011c10800a986 */ /* 0x000fe2000c101132 */
[----:B------:R-:W-:-:S13]  /*c1e0*/  ISETP.LT.OR P2, PT, R0, 0x11, !P6 ;  /* 0x000000110000780c */ /* 0x000fda0007741670 */
[----:B------:R-:W-:Y:S01]  /*c1f0*/  @!P2 IADD3 R12, P5, R8, UR41, RZ ;  /* 0x00000029080cac10 */ /* 0x000fe2000ffbe0ff */
[----:B------:R-:W-:-:S03]  /*c200*/  @!P2 IMAD R203, R194, R16, RZ ;  /* 0x00000010c2cba224 */ /* 0x000fc600078e02ff */
[----:B--2---:R-:W-:Y:S02]  /*c210*/  @!P2 IADD3.X R13, R9, UR40, RZ, P5, !PT ;  /* 0x00000028090dac10 */ /* 0x004fe4000affe4ff */
[----:B------:R-:W-:-:S03]  /*c220*/  ISETP.LT.OR P5, PT, R0, 0x12, !P6 ;  /* 0x000000120000780c */ /* 0x000fc600077a1670 */
[----:B------:R-:W-:Y:S10]  /*c230*/  @!P2 STG.E.U8 desc[UR50][R12.64+0x10], R203 ;  /* 0x000010cb0c00a986 */ /* 0x000ff4000c101132 */
[----:B------:R-:W-:Y:S01]  /*c240*/  @!P5 IADD3 R20, P6, R8, UR41, RZ ;  /* 0x000000290814dc10 */ /* 0x000fe2000ffde0ff */
[----:B------:R-:W-:-:S03]  /*c250*/  @!P5 IMAD R195, R195, R16, RZ ;  /* 0x00000010c3c3d224 */ /* 0x000fc600078e02ff */
[----:B------:R-:W-:Y:S02]  /*c260*/  @!P5 IADD3.X R21, R9, UR40, RZ, P6, !PT ;  /* 0x000000280915dc10 */ /* 0x000fe4000b7fe4ff */
[----:B------:R-:W-:-:S03]  /*c270*/  ISETP.GE.AND P6, PT, R3, 0x109, PT ;  /* 0x000001090300780c */ /* 0x000fc60003fc6270 */
[----:B------:R1:W-:Y:S01]  /*c280*/  @!P5 STG.E.U8 desc[UR50][R20.64+0x11], R195 ;  /* 0x000011c31400d986 */ /* 0x0003e2000c101132 */
[----:B------:R-:W-:-:S04]  /*c290*/  ISETP.GE.AND P5, PT, R3, 0x101, PT ;  /* 0x000001010300780c */ /* 0x000fc80003fa6270 */
[----:B------:R-:W-:-:S13]  /*c2a0*/  ISETP.LT.OR P2, PT, R0, 0x19, !P5 ;  /* 0x000000190000780c */ /* 0x000fda0006f41670 */
[----:B0-----:R-:W-:-:S05]  /*c2b0*/  @!P2 IMAD R201, R196, R16, RZ ;  /* 0x00000010c4c9a224 */ /* 0x001fca00078e02ff */
[----:B------:R-:W-:Y:S01]  /*c2c0*/  @!P2 STG.E.U8 desc[UR50][R8.64+0x18], R201 ;  /* 0x000018c90800a986 */ /* 0x000fe2000c101132 */
[----:B------:R-:W-:-:S13]  /*c2d0*/  ISETP.LT.OR P2, PT, R0, 0x1a, !P5 ;  /* 0x0000001a0000780c */ /* 0x000fda0006f41670 */
[----:B------:R-:W-:-:S05]  /*c2e0*/  @!P2 IMAD R197, R197, R16, RZ ;  /* 0x00000010c5c5a224 */ /* 0x000fca00078e02ff */
[----:B------:R-:W-:Y:S01]  /*c2f0*/  @!P2 STG.E.U8 desc[UR50][R8.64+0x19], R197 ;  /* 0x000019c50800a986 */ /* 0x000fe2000c101132 */
[----:B------:R-:W-:-:S13]  /*c300*/  ISETP.LT.OR P2, PT, R0, 0x19, !P6 ;  /* 0x000000190000780c */ /* 0x000fda0007741670 */
[----:B------:R-:W-:Y:S01]  /*c310*/  @!P2 IADD3 R22, P5, R8, UR41, RZ ;  /* 0x000000290816ac10 */ /* 0x000fe2000ffbe0ff */
[----:B-1----:R-:W-:-:S03]  /*c320*/  @!P2 IMAD R21, R198, R16, RZ ;  /* 0x00000010c615a224 */ /* 0x002fc600078e02ff */
[----:B------:R-:W-:Y:S02]  /*c330*/  @!P2 IADD3.X R23, R9, UR40, RZ, P5, !PT ;  /* 0x000000280917ac10 */ /* 0x000fe4000affe4ff */
[----:B------:R-:W-:-:S03]  /*c340*/  ISETP.LT.OR P5, PT, R0, 0x1a, !P6 ;  /* 0x0000001a0000780c */ /* 0x000fc600077a1670 */
[----:B------:R-:W-:Y:S01]  /*c350*/  @!P2 STG.E.U8 desc[UR50][R22.64+0x18], R21 ;  /* 0x000018151600a986 */ /* 0x000fe2000c101132 */
[----:B------:R-:W-:-:S04]  /*c360*/  IADD3 R12, P2, R8, UR39, RZ ;  /* 0x00000027080c7c10 */ /* 0x000fc8000ff5e0ff */
[----:B------:R-:W-:-:S05]  /*c370*/  IADD3.X R13, R9, UR38, RZ, P2, !PT ;  /* 0x00000026090d7c10 */ /* 0x000fca00097fe4ff */
[----:B------:R-:W-:Y:S01]  /*c380*/  @!P5 IADD3 R192, P6, R8, UR41, RZ ;  /* 0x0000002908c0dc10 */ /* 0x000fe2000ffde0ff */
[----:B------:R-:W-:-:S03]  /*c390*/  @!P5 IMAD R199, R199, R16, RZ ;  /* 0x00000010c7c7d224 */ /* 0x000fc600078e02ff */
[----:B------:R-:W-:Y:S02]  /*c3a0*/  @!P5 IADD3.X R193, R9, UR40, RZ, P6, !PT ;  /* 0x0000002809c1dc10 */ /* 0x000fe4000b7fe4ff */
[----:B------:R-:W-:-:S03]  /*c3b0*/  ISETP.GE.AND P6, PT, R3, 0x181, PT ;  /* 0x000001810300780c */ /* 0x000fc60003fc6270 */
[----:B------:R0:W-:Y:S01]  /*c3c0*/  @!P5 STG.E.U8 desc[UR50][R192.64+0x19], R199 ;  /* 0x000019c7c000d986 */ /* 0x0001e2000c101132 */
[----:B------:R-:W-:-:S13]  /*c3d0*/  ISETP.LT.OR P2, PT, R0, 0x11, !P6 ;  /* 0x000000110000780c */ /* 0x000fda0007741670 */
[----:B------:R-:W-:-:S05]  /*c3e0*/  @!P2 IMAD R195, R184, R16, RZ ;  /* 0x00000010b8c3a224 */ /* 0x000fca00078e02ff */
[----:B------:R1:W-:Y:S01]  /*c3f0*/  @!P2 STG.E.U8 desc[UR50][R12.64+0x10], R195 ;  /* 0x000010c30c00a986 */ /* 0x0003e2000c101132 */
[----:B------:R-:W-:Y:S02]  /*c400*/  ISETP.LT.OR P2, PT, R0, 0x12, !P6 ;  /* 0x000000120000780c */ /* 0x000fe40007741670 */
[----:B------:R-:W-:-:S11]  /*c410*/  ISETP.GE.AND P6, PT, R3, 0x189, PT ;  /* 0x000001890300780c */ /* 0x000fd60003fc6270 */
[----:B------:R-:W-:-:S05]  /*c420*/  @!P2 IMAD R185, R185, R16, RZ ;  /* 0x00000010b9b9a224 */ /* 0x000fca00078e02ff */
[----:B------:R-:W-:Y:S01]  /*c430*/  @!P2 STG.E.U8 desc[UR50][R12.64+0x11], R185 ;  /* 0x000011b90c00a986 */ /* 0x000fe2000c101132 */
[----:B------:R-:W-:-:S04]  /*c440*/  IADD3 R194, P2, R8, UR39, RZ ;  /* 0x0000002708c27c10 */ /* 0x000fc8000ff5e0ff */
[----:B------:R-:W-:Y:S02]  /*c450*/  IADD3.X R196, R9, UR38, RZ, P2, !PT ;  /* 0x0000002609c47c10 */ /* 0x000fe400097fe4ff */
[----:B------:R-:W-:-:S13]  /*c460*/  ISETP.LT.OR P2, PT, R0, 0x11, !P6 ;  /* 0x000000110000780c */ /* 0x000fda0007741670 */
[----:B------:R-:W-:Y:S01]  /*c470*/  @!P2 IADD3 R20, P5, R12, UR41, RZ ;  /* 0x000000290c14ac10 */ /* 0x000fe2000ffbe0ff */
[----:B0-----:R-:W-:-:S03]  /*c480*/  @!P2 IMAD R193, R186, R16, RZ ;  /* 0x00000010bac1a224 */ /* 0x001fc600078e02ff */
[----:B------:R-:W-:Y:S02]  /*c490*/  @!P2 IADD3.X R21, R13, UR40, RZ, P5, !PT ;  /* 0x000000280d15ac10 */ /* 0x000fe4000affe4ff */
        /* <DEDUP_REMOVED lines=9> */
[----:B-1----:R-:W-:-:S05]  /*c530*/  @!P2 IMAD R195, R188, R16, RZ ;  /* 0x00000010bcc3a224 */ /* 0x002fca00078e02ff */
[----:B------:R-:W-:Y:S01]  /*c540*/  @!P2 STG.E.U8 desc[UR50][R12.64+0x18], R195 ;  /* 0x000018c30c00a986 */ /* 0x000fe2000c101132 */
[----:B------:R-:W-:-:S13]  /*c550*/  ISETP.LT.OR P2, PT, R0, 0x1a, !P5 ;  /* 0x0000001a0000780c */ /* 0x000fda0006f41670 */
[----:B------:R-:W-:-:S05]  /*c560*/  @!P2 IMAD R189, R189, R16, RZ ;  /* 0x00000010bdbda224 */ /* 0x000fca00078e02ff */
[----:B------:R1:W-:Y:S01]  /*c570*/  @!P2 STG.E.U8 desc[UR50][R12.64+0x19], R189 ;  /* 0x000019bd0c00a986 */ /* 0x0003e2000c101132 */
[----:B------:R-:W-:-:S13]  /*c580*/  ISETP.LT.OR P2, PT, R0, 0x19, !P6 ;  /* 0x000000190000780c */ /* 0x000fda0007741670 */
[----:B------:R-:W-:Y:S01]  /*c590*/  @!P2 IADD3 R184, P5, R12, UR41, RZ ;  /* 0x000000290cb8ac10 */ /* 0x000fe2000ffbe0ff */
[----:B0-----:R-:W-:-:S03]  /*c5a0*/  @!P2 IMAD R23, R190, R16, RZ ;  /* 0x00000010be17a224 */ /* 0x001fc600078e02ff */
[----:B------:R-:W-:Y:S02]  /*c5b0*/  @!P2 IADD3.X R185, R13, UR40, RZ, P5, !PT ;  /* 0x000000280db9ac10 */ /* 0x000fe4000affe4ff */
[----:B------:R-:W-:-:S03]  /*c5c0*/  ISETP.LT.OR P5, PT, R0, 0x1a, !P6 ;  /* 0x0000001a0000780c */ /* 0x000fc600077a1670 */
[----:B------:R-:W-:Y:S01]  /*c5d0*/  @!P2 STG.E.U8 desc[UR50][R184.64+0x18], R23 ;  /* 0x00001817b800a986 */ /* 0x000fe2000c101132 */
[----:B------:R-:W-:-:S09]  /*c5e0*/  ISETP.LT.OR P2, PT, R0, 0x21, !P4 ;  /* 0x000000210000780c */ /* 0x000fd20006741670 */
[----:B------:R-:W-:Y:S01]  /*c5f0*/  @!P5 IADD3 R20, P6, R194, UR41, RZ ;  /* 0x00000029c214dc10 */ /* 0x000fe2000ffde0ff */
[----:B------:R-:W-:-:S03]  /*c600*/  @!P5 IMAD R191, R191, R16, RZ ;  /* 0x00000010bfbfd224 */ /* 0x000fc600078e02ff */
[----:B------:R-:W-:Y:S01]  /*c610*/  @!P5 IADD3.X R21, R196, UR40, RZ, P6, !PT ;  /* 0x00000028c415dc10 */ /* 0x000fe2000b7fe4ff */
[----:B------:R-:W-:Y:S01]  /*c620*/  @!P2 IMAD R187, R176, R16, RZ ;  /* 0x00000010b0bba224 */ /* 0x000fe200078e02ff */
[C---:B------:R-:W-:Y:S02]  /*c630*/  ISETP.LT.OR P6, PT, R0.reuse, 0x22, !P1 ;  /* 0x000000220000780c */ /* 0x040fe40004fc1670 */
[----:B------:R-:W-:Y:S01]  /*c640*/  P2R R176, PR, RZ, 0x10 ;  /* 0x00000010ffb07803 */ /* 0x000fe20000000000 */
[----:B------:R0:W-:Y:S04]  /*c650*/  @!P5 STG.E.U8 desc[UR50][R20.64+0x19], R191 ;  /* 0x000019bf1400d986 */ /* 0x0001e8000c101132 */
[----:B------:R-:W-:Y:S01]  /*c660*/  @!P2 STG.E.U8 desc[UR50][R4.64+0x20], R187 ;  /* 0x000020bb0400a986 */ /* 0x000fe2000c101132 */
[----:B------:R-:W-:-:S05]  /*c670*/  ISETP.LT.OR P2, PT, R0, 0x22, !P4 ;  /* 0x000000220000780c */ /* 0x000fca0006741670 */
[----:B------:R-:W-:-:S08]  /*c680*/  @!P6 IMAD R171, R171, R16, RZ ;  /* 0x00000010ababe224 */ /* 0x000fd000078e02ff */
[----:B------:R-:W-:-:S05]  /*c690*/  @!P2 IMAD R177, R177, R16, RZ ;  /* 0x00000010b1b1a224 */ /* 0x000fca00078e02ff */
[----:B------:R-:W-:Y:S01]  /*c6a0*/  @!P2 STG.E.U8 desc[UR50][R4.64+0x21], R177 ;  /* 0x000021b10400a986 */ /* 0x000fe2000c101132 */
[----:B------:R-:W-:-:S13]  /*c6b0*/  ISETP.LT.OR P2, PT, R0, 0x21, !P3 ;  /* 0x000000210000780c */ /* 0x000fda0005f41670 */
[----:B-1----:R-:W-:-:S05]  /*c6c0*/  @!P2 IMAD R189, R178, R16, RZ ;  /* 0x00000010b2bda224 */ /* 0x002fca00078e02ff */
[----:B------:R-:W-:Y:S01]  /*c6d0*/  @!P2 STG.E.U8 desc[UR50][R6.64+0x20], R189 ;  /* 0x000020bd0600a986 */ /* 0x000fe2000c101132 */
[----:B------:R-:W-:-:S13]  /*c6e0*/  ISETP.LT.OR P2, PT, R0, 0x22, !P3 ;  /* 0x000000220000780c */ /* 0x000fda0005f41670 */
[----:B------:R-:W-:-:S05]  /*c6f0*/  @!P2 IMAD R179, R179, R16, RZ ;  /* 0x00000010b3b3a224 */ /* 0x000fca00078e02ff */
[----:B------:R-:W-:Y:S01]  /*c700*/  @!P2 STG.E.U8 desc[UR50][R6.64+0x21], R179 ;  /* 0x000021b30600a986 */ /* 0x000fe2000c101132 */
[----:B------:R-:W-:-:S13]  /*c710*/  ISETP.LT.OR P2, PT, R0, 0x29, !P4 ;  /* 0x000000290000780c */ /* 0x000fda0006741670 */
[----:B0-----:R-:W-:-:S05]  /*c720*/  @!P2 IMAD R21, R180, R16, RZ ;  /* 0x00000010b415a224 */ /* 0x001fca00078e02ff */
[----:B------:R-:W-:Y:S01]  /*c730*/  @!P2 STG.E.U8 desc[UR50][R4.64+0x28], R21 ;  /* 0x000028150400a986 */ /* 0x000fe2000c101132 */
[C---:B------:R-:W-:Y:S02]  /*c740*/  ISETP.LT.OR P2, PT, R0.reuse, 0x2a, !P4 ;  /* 0x0000002a0000780c */ /* 0x040fe40006741670 */
[----:B------:R-:W-:-:S11]  /*c750*/  ISETP.LT.OR P4, PT, R0, 0x21, !P1 ;  /* 0x000000210000780c */ /* 0x000fd60004f81670 */
        /* <DEDUP_REMOVED lines=9> */
[----:B------:R-:W-:-:S04]  /*c7f0*/  @!P6 IADD3 R20, P2, R10, UR41, RZ ;  /* 0x000000290a14ec10 */ /* 0x000fc8000ff5e0ff */
[----:B------:R-:W-:Y:S02]  /*c800*/  @!P6 IADD3.X R21, R11, UR40, RZ, P2, !PT ;  /* 0x000000280b15ec10 */ /* 0x000fe400097fe4ff */
[----:B------:R-:W-:-:S13]  /*c810*/  ISETP.LT.OR P2, PT, R0, 0x21, !P0 ;  /* 0x000000210000780c */ /* 0x000fda0004741670 */
[----:B------:R-:W-:-:S05]  /*c820*/  @!P2 IMAD R177, R168, R16, RZ ;  /* 0x00000010a8b1a224 */ /* 0x000fca00078e02ff */
[----:B------:R-:W-:Y:S01]  /*c830*/  @!P2 STG.E.U8 desc[UR50][R10.64+0x20], R177 ;  /* 0x000020b10a00a986 */ /* 0x000fe2000c101132 */
[----:B------:R-:W-:-:S13]  /*c840*/  ISETP.LT.OR P2, PT, R0, 0x22, !P0 ;  /* 0x000000220000780c */ /* 0x000fda0004741670 */
[----:B------:R-:W-:-:S05]  /*c850*/  @!P2 IMAD R179, R169, R16, RZ ;  /* 0x00000010a9b3a224 */ /* 0x000fca00078e02ff */
[----:B------:R-:W-:Y:S01]  /*c860*/  @!P2 STG.E.U8 desc[UR50][R10.64+0x21], R179 ;  /* 0x000021b30a00a986 */ /* 0x000fe2000c101132 */
[----:B------:R-:W-:-:S03]  /*c870*/  ISETP.LT.OR P2, PT, R0, 0x29, !P1 ;  /* 0x000000290000780c */ /* 0x000fc60004f41670 */
[----:B------:R-:W-:Y:S04]  /*c880*/  @!P4 STG.E.U8 desc[UR50][R14.64+0x20], R181 ;  /* 0x000020b50e00c986 */ /* 0x000fe8000c101132 */
[----:B------:R1:W-:Y:S01]  /*c890*/  @!P6 STG.E.U8 desc[UR50][R20.64+0x21], R171 ;  /* 0x000021ab1400e986 */ /* 0x0003e2000c101132 */
[----:B------:R-:W-:-:S05]  /*c8a0*/  ISETP.LT.OR P6, PT, R0, 0x29, !P0 ;  /* 0x000000290000780c */ /* 0x000fca00047c1670 */
[----:B------:R-:W-:-:S04]  /*c8b0*/  @!P2 IADD3 R22, P5, R10, UR41, RZ ;  /* 0x000000290a16ac10 */ /* 0x000fc8000ffbe0ff */
[----:B0-----:R-:W-:Y:S02]  /*c8c0*/  @!P2 IADD3.X R23, R11, UR40, RZ, P5, !PT ;  /* 0x000000280b17ac10 */ /* 0x001fe4000affe4ff */
[----:B------:R-:W-:Y:S01]  /*c8d0*/  ISETP.LT.OR P5, PT, R0, 0x2a, !P1 ;  /* 0x0000002a0000780c */ /* 0x000fe20004fa1670 */
[-C--:B-1----:R-:W-:Y:S02]  /*c8e0*/  @!P2 IMAD R171, R174, R16.reuse, RZ ;  /* 0x00000010aeaba224 */ /* 0x082fe400078e02ff */
[----:B------:R-:W-:-:S05]  /*c8f0*/  @!P6 IMAD R177, R172, R16, RZ ;  /* 0x00000010acb1e224 */ /* 0x000fca00078e02ff */
[----:B------:R0:W-:Y:S01]  /*c900*/  @!P6 STG.E.U8 desc[UR50][R10.64+0x28], R177 ;  /* 0x000028b10a00e986 */ /* 0x0001e2000c101132 */
[----:B------:R-:W-:-:S04]  /*c910*/  ISETP.LT.OR P6, PT, R0, 0x2a, !P0 ;  /* 0x0000002a0000780c */ /* 0x000fc800047c1670 */
[----:B------:R-:W-:Y:S01]  /*c920*/  @!P5 IADD3 R168, P4, R10, UR41, RZ ;  /* 0x000000290aa8dc10 */ /* 0x000fe2000ff9e0ff */
[----:B------:R-:W-:-:S03]  /*c930*/  @!P5 IMAD R175, R175, R16, RZ ;  /* 0x00000010afafd224 */ /* 0x000fc600078e02ff */
[----:B------:R-:W-:Y:S02]  /*c940*/  @!P5 IADD3.X R169, R11, UR40, RZ, P4, !PT ;  /* 0x000000280ba9dc10 */ /* 0x000fe4000a7fe4ff */
[----:B------:R-:W-:-:S03]  /*c950*/  ISETP.LT.OR P4, PT, R0, 0x31, !P1 ;  /* 0x000000310000780c */ /* 0x000fc60004f81670 */
[----:B------:R-:W-:-:S05]  /*c960*/  @!P6 IMAD R173, R173, R16, RZ ;  /* 0x00000010adade224 */ /* 0x000fca00078e02ff */
[----:B------:R-:W-:Y:S04]  /*c970*/  @!P6 STG.E.U8 desc[UR50][R10.64+0x29], R173 ;  /* 0x000029ad0a00e986 */ /* 0x000fe8000c101132 */
[----:B------:R-:W-:Y:S01]  /*c980*/  @!P2 STG.E.U8 desc[UR50][R22.64+0x28], R171 ;  /* 0x000028ab1600a986 */ /* 0x000fe2000c101132 */
[----:B------:R-:W-:-:S03]  /*c990*/  @!P4 IADD3 R14, P6, R10, UR41, RZ ;  /* 0x000000290a0ecc10 */ /* 0x000fc6000ffde0ff */
[----:B------:R1:W-:Y:S01]  /*c9a0*/  @!P5 STG.E.U8 desc[UR50][R168.64+0x29], R175 ;  /* 0x000029afa800d986 */ /* 0x0003e2000c101132 */
[----:B------:R-:W-:Y:S02]  /*c9b0*/  ISETP.GE.AND P5, PT, R3, 0x101, PT ;  /* 0x000001010300780c */ /* 0x000fe40003fa6270 */
[----:B------:R-:W-:Y:S02]  /*c9c0*/  @!P4 IADD3.X R15, R11, UR40, RZ, P6, !PT ;  /* 0x000000280b0fcc10 */ /* 0x000fe4000b7fe4ff */
[----:B------:R-:W-:Y:S02]  /*c9d0*/  ISETP.LT.OR P2, PT, R0, 0x21, !P5 ;  /* 0x000000210000780c */ /* 0x000fe40006f41670 */
[----:B------:R-:W-:Y:S02]  /*c9e0*/  ISETP.GE.AND P6, PT, R3, 0x109, PT ;  /* 0x000001090300780c */ /* 0x000fe40003fc6270 */
[----:B------:R-:W-:-:S09]  /*c9f0*/  ISETP.NE.AND P4, PT, R176, RZ, PT ;  /* 0x000000ffb000720c */ /* 0x000fd20003f85270 */
        /* <DEDUP_REMOVED lines=18> */
[----:B------:R-:W-:-:S05]  /*cb20*/  @!P2 IMAD R171, R164, R16, RZ ;  /* 0x00000010a4aba224 */ /* 0x000fca00078e02ff */
[----:B------:R-:W-:Y:S01]  /*cb30*/  @!P2 STG.E.U8 desc[UR50][R8.64+0x28], R171 ;  /* 0x000028ab0800a986 */ /* 0x000fe2000c101132 */
[----:B------:R-:W-:-:S13]  /*cb40*/  ISETP.LT.OR P2, PT, R0, 0x2a, !P5 ;  /* 0x0000002a0000780c */ /* 0x000fda0006f41670 */
[----:B------:R-:W-:-:S05]  /*cb50*/  @!P2 IMAD R165, R165, R16, RZ ;  /* 0x00000010a5a5a224 */ /* 0x000fca00078e02ff */
[----:B------:R-:W-:Y:S01]  /*cb60*/  @!P2 STG.E.U8 desc[UR50][R8.64+0x29], R165 ;  /* 0x000029a50800a986 */ /* 0x000fe2000c101132 */
[----:B------:R-:W-:-:S13]  /*cb70*/  ISETP.LT.OR P2, PT, R0, 0x29, !P6 ;  /* 0x000000290000780c */ /* 0x000fda0007741670 */
[----:B------:R-:W-:Y:S01]  /*cb80*/  @!P2 IADD3 R160, P5, R8, UR41, RZ ;  /* 0x0000002908a0ac10 */ /* 0x000fe2000ffbe0ff */
[----:B0-----:R-:W-:-:S03]  /*cb90*/  @!P2 IMAD R23, R166, R16, RZ ;  /* 0x00000010a617a224 */ /* 0x001fc600078e02ff */
[----:B------:R-:W-:Y:S02]  /*cba0*/  @!P2 IADD3.X R161, R9, UR40, RZ, P5, !PT ;  /* 0x0000002809a1ac10 */ /* 0x000fe4000affe4ff */
[----:B------:R-:W-:-:S03]  /*cbb0*/  ISETP.LT.OR P5, PT, R0, 0x2a, !P6 ;  /* 0x0000002a0000780c */ /* 0x000fc600077a1670 */
[----:B------:R0:W-:Y:S10]  /*cbc0*/  @!P2 STG.E.U8 desc[UR50][R160.64+0x28], R23 ;  /* 0x00002817a000a986 */ /* 0x0001f4000c101132 */
        /* <DEDUP_REMOVED lines=14> */
[----:B0-----:R-:W-:-:S04]  /*ccb0*/  IADD3 R160, P2, R8, UR39, RZ ;  /* 0x0000002708a07c10 */ /* 0x001fc8000ff5e0ff */
[----:B------:R-:W-:Y:S02]  /*ccc0*/  IADD3.X R164, R9, UR38, RZ, P2, !PT ;  /* 0x0000002609a47c10 */ /* 0x000fe400097fe4ff */
[----:B------:R-:W-:-:S13]  /*ccd0*/  ISETP.LT.OR P2, PT, R0, 0x21, !P6 ;  /* 0x000000210000780c */ /* 0x000fda0007741670 */
[----:B-1----:R-:W-:Y:S01]  /*cce0*/  @!P2 IADD3 R20, P5, R152, UR41, RZ ;  /* 0x000000299814ac10 */ /* 0x002fe2000ffbe0ff */
[----:B------:R-:W-:-:S03]  /*ccf0*/  @!P2 IMAD R161, R154, R16, RZ ;  /* 0x000000109aa1a224 */ /* 0x000fc600078e02ff */
        /* <DEDUP_REMOVED lines=10> */
[----:B--2---:R-:W-:-:S05]  /*cda0*/  @!P2 IMAD R163, R156, R16, RZ ;  /* 0x000000109ca3a224 */ /* 0x004fca00078e02ff */
        /* <DEDUP_REMOVED lines=154> */
[----:B------:R-:W-:-:S13]  /*d750*/  ISETP.LT.OR P2, PT, R0, 0x42, !P4 ;  /* 0x000000420000780c */ /* 0x000fda0006741670 */
        /* <DEDUP_REMOVED lines=18> */
[----:B------:R-:W-:Y:S01]  /*d880*/  @!P2 STG.E.U8 desc[UR50][R6.64+0x48], R23 ;  /* 0x000048170600a986 */ /* 0x000fe2000c101132 */
[----:B------:R-:W-:-:S13]  /*d890*/  ISETP.LT.OR P2, PT, R0, 0x4a, !P3 ;  /* 0x0000004a0000780c */ /* 0x000fda0005f41670 */
[----:B------:R-:W-:-:S05]  /*d8a0*/  @!P2 IMAD R119, R119, R16, RZ ;  /* 0x000000107777a224 */ /* 0x000fca00078e02ff */
[----:B------:R-:W-:Y:S01]  /*d8b0*/  @!P2 STG.E.U8 desc[UR50][R6.64+0x49], R119 ;  /* 0x000049770600a986 */ /* 0x000fe2000c101132 */
[----:B------:R-:W-:-:S04]  /*d8c0*/  @!P6 IADD3 R20, P2, R10, UR41, RZ ;  /* 0x000000290a14ec10 */ /* 0x000fc8000ff5e0ff */
[----:B------:R-:W-:Y:S02]  /*d8d0*/  @!P6 IADD3.X R21, R11, UR40, RZ, P2, !PT ;  /* 0x000000280b15ec10 */ /* 0x000fe400097fe4ff */
[----:B------:R-:W-:-:S13]  /*d8e0*/  ISETP.LT.OR P2, PT, R0, 0x41, !P0 ;  /* 0x000000410000780c */ /* 0x000fda0004741670 */
[----:B------:R-:W-:-:S05]  /*d8f0*/  @!P2 IMAD R113, R104, R16, RZ ;  /* 0x000000106871a224 */ /* 0x000fca00078e02ff */
[----:B------:R0:W-:Y:S01]  /*d900*/  @!P2 STG.E.U8 desc[UR50][R10.64+0x40], R113 ;  /* 0x000040710a00a986 */ /* 0x0001e2000c101132 */
[----:B------:R-:W-:Y:S01]  /*d910*/  ISETP.LT.OR P2, PT, R0, 0x42, !P0 ;  /* 0x000000420000780c */ /* 0x000fe20004741670 */
[----:B0-----:R-:W-:-:S12]  /*d920*/  @!P6 IMAD R113, R107, R16, RZ ;  /* 0x000000106b71e224 */ /* 0x001fd800078e02ff */
[----:B------:R-:W-:-:S05]  /*d930*/  @!P2 IMAD R115, R105, R16, RZ ;  /* 0x000000106973a224 */ /* 0x000fca00078e02ff */
[----:B------:R-:W-:Y:S01]  /*d940*/  @!P2 STG.E.U8 desc[UR50][R10.64+0x41], R115 ;  /* 0x000041730a00a986 */ /* 0x000fe2000c101132 */
[----:B------:R-:W-:-:S03]  /*d950*/  ISETP.LT.OR P2, PT, R0, 0x49, !P1 ;  /* 0x000000490000780c */ /* 0x000fc60004f41670 */
[----:B------:R-:W-:Y:S04]  /*d960*/  @!P4 STG.E.U8 desc[UR50][R14.64+0x40], R117 ;  /* 0x000040750e00c986 */ /* 0x000fe8000c101132 */
[----:B------:R0:W-:Y:S01]  /*d970*/  @!P6 STG.E.U8 desc[UR50][R20.64+0x41], R113 ;  /* 0x000041711400e986 */ /* 0x0001e2000c101132 */
[----:B------:R-:W-:-:S05]  /*d980*/  ISETP.LT.OR P6, PT, R0, 0x49, !P0 ;  /* 0x000000490000780c */ /* 0x000fca00047c1670 */
[----:B------:R-:W-:-:S04]  /*d990*/  @!P2 IADD3 R22, P5, R10, UR41, RZ ;  /* 0x000000290a16ac10 */ /* 0x000fc8000ffbe0ff */
[----:B------:R-:W-:Y:S02]  /*d9a0*/  @!P2 IADD3.X R23, R11, UR40, RZ, P5, !PT ;  /* 0x000000280b17ac10 */ /* 0x000fe4000affe4ff */
[----:B------:R-:W-:Y:S01]  /*d9b0*/  ISETP.LT.OR P5, PT, R0, 0x4a, !P1 ;  /* 0x0000004a0000780c */ /* 0x000fe20004fa1670 */
[-C--:B0-----:R-:W-:Y:S02]  /*d9c0*/  @!P2 IMAD R21, R110, R16.reuse, RZ ;  /* 0x000000106e15a224 */ /* 0x081fe400078e02ff */
[----:B------:R-:W-:-:S05]  /*d9d0*/  @!P6 IMAD R115, R108, R16, RZ ;  /* 0x000000106c73e224 */ /* 0x000fca00078e02ff */
[----:B------:R-:W-:Y:S01]  /*d9e0*/  @!P6 STG.E.U8 desc[UR50][R10.64+0x48], R115 ;  /* 0x000048730a00e986 */ /* 0x000fe2000c101132 */
        /* <DEDUP_REMOVED lines=15> */
[----:B------:R-:W-:-:S05]  /*dae0*/  @!P2 IMAD R113, R96, R16, RZ ;  /* 0x000000106071a224 */ /* 0x000fca00078e02ff */
        /* <DEDUP_REMOVED lines=18> */
[----:B------:R1:W-:Y:S01]  /*dc10*/  @!P2 STG.E.U8 desc[UR50][R8.64+0x48], R97 ;  /* 0x000048610800a986 */ /* 0x0003e2000c101132 */
        /* <DEDUP_REMOVED lines=14> */
[----:B------:R-:W-:-:S13]  /*dd00*/  ISETP.LT.OR P2, PT, R0, 0x41, !P6 ;  /* 0x000000410000780c */ /* 0x000fda0007741670 */
[----:B-1----:R-:W-:-:S05]  /*dd10*/  @!P2 IMAD R97, R88, R16, RZ ;  /* 0x000000105861a224 */ /* 0x002fca00078e02ff */
[----:B------:R-:W-:Y:S01]  /*dd20*/  @!P2 STG.E.U8 desc[UR50][R12.64+0x40], R97 ;  /* 0x000040610c00a986 */ /* 0x000fe2000c101132 */
[----:B------:R-:W-:Y:S02]  /*dd30*/  ISETP.LT.OR P2, PT, R0, 0x42, !P6 ;  /* 0x000000420000780c */ /* 0x000fe40007741670 */
[----:B------:R-:W-:-:S11]  /*dd40*/  ISETP.GE.AND P6, PT, R3, 0x189, PT ;  /* 0x000001890300780c */ /* 0x000fd60003fc6270 */
[----:B------:R-:W-:-:S05]  /*dd50*/  @!P2 IMAD R89, R89, R16, RZ ;  /* 0x000000105959a224 */ /* 0x000fca00078e02ff */
[----:B------:R1:W-:Y:S01]  /*dd60*/  @!P2 STG.E.U8 desc[UR50][R12.64+0x41], R89 ;  /* 0x000041590c00a986 */ /* 0x0003e2000c101132 */
[----:B------:R-:W-:-:S04]  /*dd70*/  IADD3 R88, P2, R8, UR39, RZ ;  /* 0x0000002708587c10 */ /* 0x000fc8000ff5e0ff */
[----:B------:R-:W-:Y:S02]  /*dd80*/  IADD3.X R96, R9, UR38, RZ, P2, !PT ;  /* 0x0000002609607c10 */ /* 0x000fe400097fe4ff */
[----:B------:R-:W-:-:S04]  /*dd90*/  IADD3 R98, P2, R8, UR39, RZ ;  /* 0x0000002708627c10 */ /* 0x000fc8000ff5e0ff */
[----:B------:R-:W-:Y:S02]  /*dda0*/  IADD3.X R99, R9, UR38, RZ, P2, !PT ;  /* 0x0000002609637c10 */ /* 0x000fe400097fe4ff */
[----:B------:R-:W-:-:S13]  /*ddb0*/  ISETP.LT.OR P2, PT, R0, 0x41, !P6 ;  /* 0x000000410000780c */ /* 0x000fda0007741670 */
[----:B0-----:R-:W-:Y:S01]  /*ddc0*/  @!P2 IADD3 R14, P5, R88, UR41, RZ ;  /* 0x00000029580eac10 */ /* 0x001fe2000ffbe0ff */
        /* <DEDUP_REMOVED lines=34> */
[----:B------:R1:W-:Y:S01]  /*dff0*/  @!P2 STG.E.U8 desc[UR50][R4.64+0x51], R81 ;  /* 0x000051510400a986 */ /* 0x0003e2000c101132 */
[----:B------:R-:W-:-:S13]  /*e000*/  ISETP.LT.OR P2, PT, R0, 0x51, !P3 ;  /* 0x000000510000780c */ /* 0x000fda0005f41670 */
[----:B------:R-:W-:-:S05]  /*e010*/  @!P2 IMAD R91, R82, R16, RZ ;  /* 0x00000010525ba224 */ /* 0x000fca00078e02ff */
[----:B------:R-:W-:Y:S01]  /*e020*/  @!P2 STG.E.U8 desc[UR50][R6.64+0x50], R91 ;  /* 0x0000505b0600a986 */ /* 0x000fe2000c101132 */
[----:B------:R-:W-:-:S13]  /*e030*/  ISETP.LT.OR P2, PT, R0, 0x52, !P3 ;  /* 0x000000520000780c */ /* 0x000fda0005f41670 */
[----:B------:R-:W-:-:S05]  /*e040*/  @!P2 IMAD R83, R83, R16, RZ ;  /* 0x000000105353a224 */ /* 0x000fca00078e02ff */
[----:B------:R-:W-:Y:S01]  /*e050*/  @!P2 STG.E.U8 desc[UR50][R6.64+0x51], R83 ;  /* 0x000051530600a986 */ /* 0x000fe2000c101132 */
[----:B------:R-:W-:-:S13]  /*e060*/  ISETP.LT.OR P2, PT, R0, 0x59, !P4 ;  /* 0x000000590000780c */ /* 0x000fda0006741670 */
[----:B0-----:R-:W-:-:S05]  /*e070*/  @!P2 IMAD R15, R84, R16, RZ ;  /* 0x00000010540fa224 */ /* 0x001fca00078e02ff */
[----:B------:R0:W-:Y:S01]  /*e080*/  @!P2 STG.E.U8 desc[UR50][R4.64+0x58], R15 ;  /* 0x0000580f0400a986 */ /* 0x0001e2000c101132 */
[C---:B------:R-:W-:Y:S02]  /*e090*/  ISETP.LT.OR P2, PT, R0.reuse, 0x5a, !P4 ;  /* 0x0000005a0000780c */ /* 0x040fe40006741670 */
[----:B------:R-:W-:-:S11]  /*e0a0*/  ISETP.LT.OR P4, PT, R0, 0x51, !P1 ;  /* 0x000000510000780c */ /* 0x000fd60004f81670 */
[-C--:B------:R-:W-:Y:S02]  /*e0b0*/  @!P2 IMAD R85, R85, R16.reuse, RZ ;  /* 0x000000105555a224 */ /* 0x080fe400078e02ff */
[----:B-1----:R-:W-:-:S03]  /*e0c0*/  @!P4 IMAD R81, R74, R16, RZ ;  /* 0x000000104a51c224 */ /* 0x002fc600078e02ff */
[----:B------:R-:W-:Y:S01]  /*e0d0*/  @!P2 STG.E.U8 desc[UR50][R4.64+0x59], R85 ;  /* 0x000059550400a986 */ /* 0x000fe2000c101132 */
[----:B------:R-:W-:-:S13]  /*e0e0*/  ISETP.LT.OR P2, PT, R0, 0x59, !P3 ;  /* 0x000000590000780c */ /* 0x000fda0005f41670 */
[----:B------:R-:W-:-:S05]  /*e0f0*/  @!P2 IMAD R21, R86, R16, RZ ;  /* 0x000000105615a224 */ /* 0x000fca00078e02ff */
[----:B------:R1:W-:Y:S01]  /*e100*/  @!P2 STG.E.U8 desc[UR50][R6.64+0x58], R21 ;  /* 0x000058150600a986 */ /* 0x0003e2000c101132 */
[----:B------:R-:W-:-:S13]  /*e110*/  ISETP.LT.OR P2, PT, R0, 0x5a, !P3 ;  /* 0x0000005a0000780c */ /* 0x000fda0005f41670 */
[----:B------:R-:W-:-:S05]  /*e120*/  @!P2 IMAD R87, R87, R16, RZ ;  /* 0x000000105757a224 */ /* 0x000fca00078e02ff */
[----:B------:R-:W-:Y:S01]  /*e130*/  @!P2 STG.E.U8 desc[UR50][R6.64+0x59], R87 ;  /* 0x000059570600a986 */ /* 0x000fe2000c101132 */
[----:B------:R-:W-:-:S04]  /*e140*/  @!P6 IADD3 R14, P2, R10, UR41, RZ ;  /* 0x000000290a0eec10 */ /* 0x000fc8000ff5e0ff */
[----:B0-----:R-:W-:Y:S02]  /*e150*/  @!P6 IADD3.X R15, R11, UR40, RZ, P2, !PT ;  /* 0x000000280b0fec10 */ /* 0x001fe400097fe4ff */
        /* <DEDUP_REMOVED lines=11> */
[----:B-1----:R-:W-:Y:S02]  /*e210*/  @!P2 IADD3.X R21, R11, UR40, RZ, P5, !PT ;  /* 0x000000280b15ac10 */ /* 0x002fe4000affe4ff */
        /* <DEDUP_REMOVED lines=11> */
[----:B------:R0:W-:Y:S01]  /*e2d0*/  @!P2 STG.E.U8 desc[UR50][R20.64+0x58], R75 ;  /* 0x0000584b1400a986 */ /* 0x0001e2000c101132 */
[----:B------:R-:W-:-:S03]  /*e2e0*/  @!P4 IADD3 R72, P6, R10, UR41, RZ ;  /* 0x000000290a48cc10 */ /* 0x000fc6000ffde0ff */
[----:B------:R-:W-:Y:S01]  /*e2f0*/  @!P5 STG.E.U8 desc[UR50][R22.64+0x59], R79 ;  /* 0x0000594f1600d986 */ /* 0x000fe2000c101132 */
        /* <DEDUP_REMOVED lines=79> */
[----:B------:R-:W-:-:S03]  /*e7f0*/  ISETP.LT.OR P6, PT, R0, 0x61, !P1 ;  /* 0x000000610000780c */ /* 0x000fc60004fc1670 */
[----:B------:R0:W-:Y:S01]  /*e800*/  @!P5 STG.E.U8 desc[UR50][R14.64+0x59], R63 ;  /* 0x0000593f0e00d986 */ /* 0x0001e2000c101132 */
[----:B------:R-:W-:-:S03]  /*e810*/  ISETP.GE.AND P5, PT, R3, 0x101, PT ;  /* 0x000001010300780c */ /* 0x000fc60003fa6270 */
        /* <DEDUP_REMOVED lines=8> */
[----:B------:R-:W-:-:S05]  /*e8a0*/  @!P2 IMAD R51, R51, R16, RZ ;  /* 0x000000103333a224 */ /* 0x000fca00078e02ff */
[----:B------:R-:W-:Y:S01]  /*e8b0*/  @!P2 STG.E.U8 desc[UR50][R6.64+0x61], R51 ;  /* 0x000061330600a986 */ /* 0x000fe2000c101132 */
[C---:B------:R-:W-:Y:S02]  /*e8c0*/  ISETP.LT.OR P2, PT, R0.reuse, 0x69, !P4 ;  /* 0x000000690000780c */ /* 0x040fe40006741670 */
[----:B------:R-:W-:-:S11]  /*e8d0*/  ISETP.LT.OR P4, PT, R0, 0x6a, !P4 ;  /* 0x0000006a0000780c */ /* 0x000fd60006781670 */
[-C--:B0-----:R-:W-:Y:S02]  /*e8e0*/  @!P2 IMAD R15, R52, R16.reuse, RZ ;  /* 0x00000010340fa224 */ /* 0x081fe400078e02ff */
[----:B------:R-:W-:-:S03]  /*e8f0*/  @!P4 IMAD R53, R53, R16, RZ ;  /* 0x000000103535c224 */ /* 0x000fc600078e02ff */
[----:B------:R-:W-:Y:S01]  /*e900*/  @!P2 STG.E.U8 desc[UR50][R4.64+0x68], R15 ;  /* 0x0000680f0400a986 */ /* 0x000fe2000c101132 */
[C---:B------:R-:W-:Y:S02]  /*e910*/  ISETP.LT.OR P2, PT, R0.reuse, 0x69, !P3 ;  /* 0x000000690000780c */ /* 0x040fe40005f41670 */
[----:B------:R-:W-:Y:S01]  /*e920*/  ISETP.LT.OR P3, PT, R0, 0x6a, !P3 ;  /* 0x0000006a0000780c */ /* 0x000fe20005f61670 */
[----:B------:R-:W-:Y:S10]  /*e930*/  @!P4 STG.E.U8 desc[UR50][R4.64+0x69], R53 ;  /* 0x000069350400c986 */ /* 0x000ff4000c101132 */
[----:B------:R-:W-:-:S02]  /*e940*/  @!P2 IMAD R21, R54, R16, RZ ;  /* 0x000000103615a224 */ /* 0x000fc400078e02ff */
[----:B------:R-:W-:-:S03]  /*e950*/  @!P3 IMAD R55, R55, R16, RZ ;  /* 0x000000103737b224 */ /* 0x000fc600078e02ff */
[----:B------:R-:W-:Y:S01]  /*e960*/  @!P2 STG.E.U8 desc[UR50][R6.64+0x68], R21 ;  /* 0x000068150600a986 */ /* 0x000fe2000c101132 */
[----:B------:R-:W-:-:S03]  /*e970*/  ISETP.LT.OR P2, PT, R0, 0x62, !P1 ;  /* 0x000000620000780c */ /* 0x000fc60004f41670 */
[----:B------:R0:W-:Y:S10]  /*e980*/  @!P3 STG.E.U8 desc[UR50][R6.64+0x69], R55 ;  /* 0x000069370600b986 */ /* 0x0001f4000c101132 */
[----:B------:R-:W-:Y:S01]  /*e990*/  @!P2 IADD3 R14, P3, R10, UR41, RZ ;  /* 0x000000290a0eac10 */ /* 0x000fe2000ff7e0ff */
[----:B------:R-:W-:-:S02]  /*e9a0*/  @!P2 IMAD R43, R43, R16, RZ ;  /* 0x000000102b2ba224 */ /* 0x000fc400078e02ff */
[----:B0-----:R-:W-:Y:S01]  /*e9b0*/  @!P6 IMAD R7, R42, R16, RZ ;  /* 0x000000102a07e224 */ /* 0x001fe200078e02ff */
[----:B------:R-:W-:Y:S02]  /*e9c0*/  @!P2 IADD3.X R15, R11, UR40, RZ, P3, !PT ;  /* 0x000000280b0fac10 */ /* 0x000fe40009ffe4ff */
[----:B------:R-:W-:-:S13]  /*e9d0*/  ISETP.LT.OR P3, PT, R0, 0x61, !P0 ;  /* 0x000000610000780c */ /* 0x000fda0004761670 */
[----:B------:R-:W-:Y:S02]  /*e9e0*/  @!P3 IMAD R23, R40, R16, RZ ;  /* 0x000000102817b224 */ /* 0x000fe400078e02ff */
[----:B------:R-:W-:Y:S02]  /*e9f0*/  @!P3 IMAD.MOV.U32 R4, RZ, RZ, R10 ;  /* 0x000000ffff04b224 */ /* 0x000fe400078e000a */
[----:B------:R-:W-:-:S05]  /*ea00*/  @!P3 IMAD.MOV.U32 R5, RZ, RZ, R11 ;  /* 0x000000ffff05b224 */ /* 0x000fca00078e000b */
[----:B------:R0:W-:Y:S01]  /*ea10*/  @!P3 STG.E.U8 desc[UR50][R4.64+0x60], R23 ;  /* 0x000060170400b986 */ /* 0x0001e2000c101132 */
[----:B------:R-:W-:-:S13]  /*ea20*/  ISETP.LT.OR P3, PT, R0, 0x62, !P0 ;  /* 0x000000620000780c */ /* 0x000fda0004761670 */
[----:B------:R-:W-:Y:S02]  /*ea30*/  @!P3 IMAD R41, R41, R16, RZ ;  /* 0x000000102929b224 */ /* 0x000fe400078e02ff */
[----:B0-----:R-:W-:Y:S02]  /*ea40*/  @!P3 IMAD.MOV.U32 R4, RZ, RZ, R10 ;  /* 0x000000ffff04b224 */ /* 0x001fe400078e000a */
[----:B------:R-:W-:-:S05]  /*ea50*/  @!P3 IMAD.MOV.U32 R5, RZ, RZ, R11 ;  /* 0x000000ffff05b224 */ /* 0x000fca00078e000b */
[----:B------:R0:W-:Y:S01]  /*ea60*/  @!P3 STG.E.U8 desc[UR50][R4.64+0x61], R41 ;  /* 0x000061290400b986 */ /* 0x0001e2000c101132 */
[----:B------:R-:W-:-:S03]  /*ea70*/  ISETP.LT.OR P3, PT, R0, 0x6a, !P5 ;  /* 0x0000006a0000780c */ /* 0x000fc60006f61670 */
[----:B------:R-:W-:Y:S01]  /*ea80*/  @!P6 STG.E.U8 desc[UR50][R72.64+0x60], R7 ;  /* 0x000060074800e986 */ /* 0x000fe2000c101132 */
[----:B------:R-:W-:-:S03]  /*ea90*/  ISETP.GE.AND P6, PT, R3, 0x109, PT ;  /* 0x000001090300780c */ /* 0x000fc60003fc6270 */
[----:B------:R-:W-:Y:S01]  /*eaa0*/  @!P2 STG.E.U8 desc[UR50][R14.64+0x61], R43 ;  /* 0x0000612b0e00a986 */ /* 0x000fe2000c101132 */
[C---:B------:R-:W-:Y:S02]  /*eab0*/  ISETP.LT.OR P2, PT, R0.reuse, 0x69, !P0 ;  /* 0x000000690000780c */ /* 0x040fe40004741670 */
[C---:B------:R-:W-:Y:S02]  /*eac0*/  ISETP.LT.OR P0, PT, R0.reuse, 0x6a, !P0 ;  /* 0x0000006a0000780c */ /* 0x040fe40004701670 */
[----:B------:R-:W-:Y:S01]  /*ead0*/  ISETP.LT.OR P4, PT, R0, 0x6a, !P6 ;  /* 0x0000006a0000780c */ /* 0x000fe20007781670 */
[----:B------:R-:W-:-:S08]  /*eae0*/  @!P3 IMAD R37, R37, R16, RZ ;  /* 0x000000102525b224 */ /* 0x000fd000078e02ff */
[-C--:B------:R-:W-:Y:S02]  /*eaf0*/  @!P2 IMAD R21, R44, R16.reuse, RZ ;  /* 0x000000102c15a224 */ /* 0x080fe400078e02ff */
[----:B0-----:R-:W-:Y:S02]  /*eb00*/  @!P2 IMAD.MOV.U32 R4, RZ, RZ, R10 ;  /* 0x000000ffff04a224 */ /* 0x001fe400078e000a */
[----:B------:R-:W-:Y:S02]  /*eb10*/  @!P2 IMAD.MOV.U32 R5, RZ, RZ, R11 ;  /* 0x000000ffff05a224 */ /* 0x000fe400078e000b */
[-C--:B------:R-:W-:Y:S02]  /*eb20*/  @!P0 IMAD R45, R45, R16.reuse, RZ ;  /* 0x000000102d2d8224 */ /* 0x080fe400078e02ff */
[----:B------:R-:W-:Y:S01]  /*eb30*/  @!P4 IMAD R39, R39, R16, RZ ;  /* 0x000000102727c224 */ /* 0x000fe200078e02ff */
[----:B------:R0:W-:Y:S01]  /*eb40*/  @!P2 STG.E.U8 desc[UR50][R4.64+0x68], R21 ;  /* 0x000068150400a986 */ /* 0x0001e2000c101132 */
[----:B------:R-:W-:-:S02]  /*eb50*/  ISETP.LT.OR P2, PT, R0, 0x69, !P1 ;  /* 0x000000690000780c */ /* 0x000fc40004f41670 */
[----:B------:R-:W-:Y:S01]  /*eb60*/  ISETP.LT.OR P1, PT, R0, 0x6a, !P1 ;  /* 0x0000006a0000780c */ /* 0x000fe20004f21670 */
[----:B0-----:R-:W-:Y:S02]  /*eb70*/  @!P0 IMAD.MOV.U32 R4, RZ, RZ, R10 ;  /* 0x000000ffff048224 */ /* 0x001fe400078e000a */
[----:B------:R-:W-:-:S08]  /*eb80*/  @!P0 IMAD.MOV.U32 R5, RZ, RZ, R11 ;  /* 0x000000ffff058224 */ /* 0x000fd000078e000b */
[-C--:B------:R-:W-:Y:S02]  /*eb90*/  @!P2 IMAD R15, R46, R16.reuse, RZ ;  /* 0x000000102e0fa224 */ /* 0x080fe400078e02ff */
[----:B------:R-:W-:Y:S01]  /*eba0*/  @!P1 IMAD R47, R47, R16, RZ ;  /* 0x000000102f2f9224 */ /* 0x000fe200078e02ff */
[----:B------:R-:W-:Y:S01]  /*ebb0*/  @!P0 STG.E.U8 desc[UR50][R4.64+0x69], R45 ;  /* 0x0000692d04008986 */ /* 0x000fe2000c101132 */
[----:B------:R-:W-:-:S04]  /*ebc0*/  @!P2 IADD3 R6, P0, R10, UR41, RZ ;  /* 0x000000290a06ac10 */ /* 0x000fc8000ff1e0ff */
[----:B------:R-:W-:Y:S02]  /*ebd0*/  @!P2 IADD3.X R7, R11, UR40, RZ, P0, !PT ;  /* 0x000000280b07ac10 */ /* 0x000fe400087fe4ff */
[----:B------:R-:W-:-:S03]  /*ebe0*/  @!P1 IADD3 R10, P0, R10, UR41, RZ ;  /* 0x000000290a0a9c10 */ /* 0x000fc6000ff1e0ff */
[----:B------:R0:W-:Y:S01]  /*ebf0*/  @!P2 STG.E.U8 desc[UR50][R6.64+0x68], R15 ;  /* 0x0000680f0600a986 */ /* 0x0001e2000c101132 */
[C---:B------:R-:W-:Y:S02]  /*ec00*/  ISETP.LT.OR P2, PT, R0.reuse, 0x61, !P5 ;  /* 0x000000610000780c */ /* 0x040fe40006f41670 */
[----:B------:R-:W-:Y:S02]  /*ec10*/  @!P1 IADD3.X R11, R11, UR40, RZ, P0, !PT ;  /* 0x000000280b0b9c10 */ /* 0x000fe400087fe4ff */
[----:B------:R-:W-:-:S03]  /*ec20*/  ISETP.LT.OR P0, PT, R0, 0x62, !P5 ;  /* 0x000000620000780c */ /* 0x000fc60006f01670 */
[----:B------:R-:W-:Y:S01]  /*ec30*/  @!P1 STG.E.U8 desc[UR50][R10.64+0x69], R47 ;  /* 0x0000692f0a009986 */ /* 0x000fe2000c101132 */
[----:B------:R-:W-:-:S05]  /*ec40*/  ISETP.LT.OR P1, PT, R0, 0x61, !P6 ;  /* 0x000000610000780c */ /* 0x000fca0007721670 */
[----:B------:R-:W-:-:S04]  /*ec50*/  @!P2 IMAD R21, R32, R16, RZ ;  /* 0x000000102015a224 */ /* 0x000fc800078e02ff */
[-C--:B------:R-:W-:Y:S01]  /*ec60*/  @!P0 IMAD R33, R33, R16.reuse, RZ ;  /* 0x0000001021218224 */ /* 0x080fe200078e02ff */
[----:B------:R1:W-:Y:S01]  /*ec70*/  @!P2 STG.E.U8 desc[UR50][R8.64+0x60], R21 ;  /* 0x000060150800a986 */ /* 0x0003e2000c101132 */
[----:B------:R-:W-:Y:S02]  /*ec80*/  ISETP.LT.OR P2, PT, R0, 0x62, !P6 ;  /* 0x000000620000780c */ /* 0x000fe40007741670 */
[----:B0-----:R-:W-:Y:S01]  /*ec90*/  @!P1 IMAD R15, R34, R16, RZ ;  /* 0x00000010220f9224 */ /* 0x001fe200078e02ff */
[----:B------:R-:W-:Y:S01]  /*eca0*/  @!P0 STG.E.U8 desc[UR50][R8.64+0x61], R33 ;  /* 0x0000612108008986 */ /* 0x000fe2000c101132 */
[----:B------:R-:W-:-:S04]  /*ecb0*/  @!P1 IADD3 R4, P0, R8, UR41, RZ ;  /* 0x0000002908049c10 */ /* 0x000fc8000ff1e0ff */
[----:B------:R-:W-:Y:S02]  /*ecc0*/  @!P1 IADD3.X R5, R9, UR40, RZ, P0, !PT ;  /* 0x0000002809059c10 */ /* 0x000fe400087fe4ff */
[----:B------:R-:W-:Y:S02]  /*ecd0*/  ISETP.LT.OR P0, PT, R0, 0x69, !P5 ;  /* 0x000000690000780c */ /* 0x000fe40006f01670 */
[----:B------:R-:W-:Y:S01]  /*ece0*/  ISETP.GE.AND P5, PT, R3, 0x181, PT ;  /* 0x000001810300780c */ /* 0x000fe20003fa6270 */
[----:B------:R0:W-:Y:S01]  /*ecf0*/  @!P1 STG.E.U8 desc[UR50][R4.64+0x60], R15 ;  /* 0x0000600f04009986 */ /* 0x0001e2000c101132 */
[----:B------:R-:W-:Y:S01]  /*ed00*/  @!P2 IADD3 R6, P1, R8, UR41, RZ ;  /* 0x000000290806ac10 */ /* 0x000fe2000ff3e0ff */
[----:B------:R-:W-:-:S03]  /*ed10*/  @!P2 IMAD R35, R35, R16, RZ ;  /* 0x000000102323a224 */ /* 0x000fc600078e02ff */
[----:B------:R-:W-:Y:S02]  /*ed20*/  @!P2 IADD3.X R7, R9, UR40, RZ, P1, !PT ;  /* 0x000000280907ac10 */ /* 0x000fe40008ffe4ff */
[----:B------:R-:W-:Y:S02]  /*ed30*/  ISETP.LT.OR P1, PT, R0, 0x69, !P6 ;  /* 0x000000690000780c */ /* 0x000fe40007721670 */
[----:B------:R-:W-:Y:S01]  /*ed40*/  ISETP.GE.AND P6, PT, R3, 0x189, PT ;  /* 0x000001890300780c */ /* 0x000fe20003fc6270 */
[----:B-1----:R-:W-:Y:S01]  /*ed50*/  @!P0 IMAD R21, R36, R16, RZ ;  /* 0x0000001024158224 */ /* 0x002fe200078e02ff */
[----:B------:R1:W-:Y:S04]  /*ed60*/  @!P2 STG.E.U8 desc[UR50][R6.64+0x61], R35 ;  /* 0x000061230600a986 */ /* 0x0003e8000c101132 */
[----:B------:R-:W-:Y:S01]  /*ed70*/  @!P0 STG.E.U8 desc[UR50][R8.64+0x68], R21 ;  /* 0x0000681508008986 */ /* 0x000fe2000c101132 */
[----:B------:R-:W-:-:S03]  /*ed80*/  ISETP.LT.OR P0, PT, R0, 0x61, !P5 ;  /* 0x000000610000780c */ /* 0x000fc60006f01670 */
[----:B------:R-:W-:Y:S01]  /*ed90*/  @!P3 STG.E.U8 desc[UR50][R8.64+0x69], R37 ;  /* 0x000069250800b986 */ /* 0x000fe2000c101132 */
[----:B0-----:R-:W-:Y:S01]  /*eda0*/  @!P1 IADD3 R4, P2, R8, UR41, RZ ;  /* 0x0000002908049c10 */ /* 0x001fe2000ff5e0ff */
[----:B------:R-:W-:Y:S01]  /*edb0*/  @!P1 IMAD R3, R38, R16, RZ ;  /* 0x0000001026039224 */ /* 0x000fe200078e02ff */
[----:B------:R-:W-:Y:S02]  /*edc0*/  ISETP.LT.OR P3, PT, R0, 0x62, !P5 ;  /* 0x000000620000780c */ /* 0x000fe40006f61670 */
[----:B------:R-:W-:Y:S02]  /*edd0*/  @!P1 IADD3.X R5, R9, UR40, RZ, P2, !PT ;  /* 0x0000002809059c10 */ /* 0x000fe400097fe4ff */
[----:B------:R-:W-:-:S03]  /*ede0*/  @!P4 IADD3 R10, P2, R8, UR41, RZ ;  /* 0x00000029080acc10 */ /* 0x000fc6000ff5e0ff */
[----:B------:R0:W-:Y:S01]  /*edf0*/  @!P1 STG.E.U8 desc[UR50][R4.64+0x68], R3 ;  /* 0x0000680304009986 */ /* 0x0001e2000c101132 */
[----:B------:R-:W-:Y:S01]  /*ee00*/  ISETP.LT.OR P1, PT, R0, 0x61, !P6 ;  /* 0x000000610000780c */ /* 0x000fe20007721670 */
[----:B-1----:R-:W-:Y:S01]  /*ee10*/  @!P0 IMAD R7, R24, R16, RZ ;  /* 0x0000001018078224 */ /* 0x002fe200078e02ff */
[----:B------:R-:W-:-:S03]  /*ee20*/  @!P4 IADD3.X R11, R9, UR40, RZ, P2, !PT ;  /* 0x00000028090bcc10 */ /* 0x000fc600097fe4ff */
[----:B------:R-:W-:Y:S02]  /*ee30*/  @!P3 IMAD R25, R25, R16, RZ ;  /* 0x000000101919b224 */ /* 0x000fe400078e02ff */
[----:B------:R1:W-:Y:S01]  /*ee40*/  @!P4 STG.E.U8 desc[UR50][R10.64+0x69], R39 ;  /* 0x000069270a00c986 */ /* 0x0003e2000c101132 */
[----:B------:R-:W-:-:S03]  /*ee50*/  ISETP.LT.OR P4, PT, R0, 0x62, !P6 ;  /* 0x000000620000780c */ /* 0x000fc60007781670 */
[----:B------:R2:W-:Y:S01]  /*ee60*/  @!P0 STG.E.U8 desc[UR50][R12.64+0x60], R7 ;  /* 0x000060070c008986 */ /* 0x0005e2000c101132 */
[----:B------:R-:W-:Y:S01]  /*ee70*/  IADD3 R14, P0, R8, UR39, RZ ;  /* 0x00000027080e7c10 */ /* 0x000fe2000ff1e0ff */
[-C--:B0-----:R-:W-:Y:S02]  /*ee80*/  @!P1 IMAD R3, R26, R16.reuse, RZ ;  /* 0x000000101a039224 */ /* 0x081fe400078e02ff */
[----:B------:R0:W-:Y:S01]  /*ee90*/  @!P3 STG.E.U8 desc[UR50][R12.64+0x61], R25 ;  /* 0x000061190c00b986 */ /* 0x0001e2000c101132 */
[----:B------:R-:W-:Y:S02]  /*eea0*/  IADD3.X R20, R9, UR38, RZ, P0, !PT ;  /* 0x0000002609147c10 */ /* 0x000fe400087fe4ff */
[----:B------:R-:W-:Y:S02]  /*eeb0*/  ISETP.LT.OR P3, PT, R0, 0x69, !P5 ;  /* 0x000000690000780c */ /* 0x000fe40006f61670 */
[----:B------:R-:W-:Y:S01]  /*eec0*/  @!P1 IADD3 R4, P2, R14, UR41, RZ ;  /* 0x000000290e049c10 */ /* 0x000fe2000ff5e0ff */
[----:B------:R-:W-:Y:S01]  /*eed0*/  @!P4 IMAD R27, R27, R16, RZ ;  /* 0x000000101b1bc224 */ /* 0x000fe200078e02ff */
[----:B------:R-:W-:-:S02]  /*eee0*/  ISETP.LT.OR P0, PT, R0, 0x6a, !P5 ;  /* 0x0000006a0000780c */ /* 0x000fc40006f01670 */
[C---:B------:R-:W-:Y:S02]  /*eef0*/  ISETP.LT.OR P5, PT, R0.reuse, 0x69, !P6 ;  /* 0x000000690000780c */ /* 0x040fe400077a1670 */
[----:B------:R-:W-:Y:S02]  /*ef00*/  ISETP.LT.OR P6, PT, R0, 0x6a, !P6 ;  /* 0x0000006a0000780c */ /* 0x000fe400077c1670 */
[----:B------:R-:W-:Y:S02]  /*ef10*/  @!P1 IADD3.X R5, R20, UR40, RZ, P2, !PT ;  /* 0x0000002814059c10 */ /* 0x000fe400097fe4ff */
[----:B-1----:R-:W-:Y:S01]  /*ef20*/  IADD3 R10, P2, R8, UR39, RZ ;  /* 0x00000027080a7c10 */ /* 0x002fe2000ff5e0ff */
[-C--:B------:R-:W-:Y:S02]  /*ef30*/  @!P3 IMAD R15, R28, R16.reuse, RZ ;  /* 0x000000101c0fb224 */ /* 0x080fe400078e02ff */
[----:B------:R0:W-:Y:S01]  /*ef40*/  @!P1 STG.E.U8 desc[UR50][R4.64+0x60], R3 ;  /* 0x0000600304009986 */ /* 0x0001e2000c101132 */
[----:B------:R-:W-:Y:S01]  /*ef50*/  @!P4 IADD3 R6, P1, R10, UR41, RZ ;  /* 0x000000290a06cc10 */ /* 0x000fe2000ff3e0ff */
[-C--:B------:R-:W-:Y:S01]  /*ef60*/  @!P0 IMAD R29, R29, R16.reuse, RZ ;  /* 0x000000101d1d8224 */ /* 0x080fe200078e02ff */
[----:B------:R-:W-:Y:S01]  /*ef70*/  IADD3.X R0, R9, UR38, RZ, P2, !PT ;  /* 0x0000002609007c10 */ /* 0x000fe200097fe4ff */
[-C--:B------:R-:W-:Y:S01]  /*ef80*/  @!P5 IMAD R21, R30, R16.reuse, RZ ;  /* 0x000000101e15d224 */ /* 0x080fe200078e02ff */
[----:B------:R-:W-:Y:S01]  /*ef90*/  @!P5 IADD3 R8, P2, R14, UR41, RZ ;  /* 0x000000290e08dc10 */ /* 0x000fe2000ff5e0ff */
[----:B------:R-:W-:Y:S01]  /*efa0*/  @!P6 IMAD R31, R31, R16, RZ ;  /* 0x000000101f1fe224 */ /* 0x000fe200078e02ff */
[----:B--2---:R-:W-:-:S02]  /*efb0*/  @!P4 IADD3.X R7, R0, UR40, RZ, P1, !PT ;  /* 0x000000280007cc10 */ /* 0x004fc40008ffe4ff */
[----:B------:R-:W-:Y:S02]  /*efc0*/  @!P6 IADD3 R10, P1, R10, UR41, RZ ;  /* 0x000000290a0aec10 */ /* 0x000fe4000ff3e0ff */
[----:B------:R-:W-:Y:S01]  /*efd0*/  @!P5 IADD3.X R9, R20, UR40, RZ, P2, !PT ;  /* 0x000000281409dc10 */ /* 0x000fe200097fe4ff */
[----:B------:R0:W-:Y:S01]  /*efe0*/  @!P4 STG.E.U8 desc[UR50][R6.64+0x61], R27 ;  /* 0x0000611b0600c986 */ /* 0x0001e2000c101132 */
[----:B------:R-:W-:-:S03]  /*eff0*/  @!P6 IADD3.X R11, R0, UR40, RZ, P1, !PT ;  /* 0x00000028000bec10 */ /* 0x000fc60008ffe4ff */
[----:B------:R0:W-:Y:S04]  /*f000*/  @!P3 STG.E.U8 desc[UR50][R12.64+0x68], R15 ;  /* 0x0000680f0c00b986 */ /* 0x0001e8000c101132 */
[----:B------:R0:W-:Y:S04]  /*f010*/  @!P0 STG.E.U8 desc[UR50][R12.64+0x69], R29 ;  /* 0x0000691d0c008986 */ /* 0x0001e8000c101132 */
[----:B------:R0:W-:Y:S04]  /*f020*/  @!P5 STG.E.U8 desc[UR50][R8.64+0x68], R21 ;  /* 0x000068150800d986 */ /* 0x0001e8000c101132 */
[----:B------:R0:W-:Y:S02]  /*f030*/  @!P6 STG.E.U8 desc[UR50][R10.64+0x69], R31 ;  /* 0x0000691f0a00e986 */ /* 0x0001e4000c101132 */
.L_x_79:
[----:B------:R-:W-:Y:S05]  /*f040*/  BSYNC B0 ;  /* 0x0000000000007941 */ /* 0x000fea0003800000 */
.L_x_29:
[----:B0-----:R-:W3:Y:S01]  /*f050*/  LDL.LU R4, [R1+0x50] ;  /* 0x0000500001047983 */ /* 0x001ee20000300800 */
[----:B------:R-:W-:Y:S01]  /*f060*/  ULDC UR4, c[0x0][0xc] ;  /* 0x0000030000047ab9 */ /* 0x000fe20000000800 */
[----:B------:R-:W-:Y:S01]  /*f070*/  ULDC UR5, c[0x0][0x10] ;  /* 0x0000040000057ab9 */ /* 0x000fe20000000800 */
[----:B------:R-:W3:Y:S01]  /*f080*/  LDC R3, c[0x0][0x14] ;  /* 0x00000500ff037b82 */ /* 0x000ee20000000800 */
[----:B------:R-:W-:Y:S01]  /*f090*/  UIMAD.WIDE.U32 UR4, UR4, UR5, URZ ;  /* 0x00000005040472a5 */ /* 0x000fe2000f8e003f */
[----:B------:R-:W-:Y:S01]  /*f0a0*/  IMAD.MOV.U32 R5, RZ, RZ, R19 ;  /* 0x000000ffff057224 */ /* 0x000fe200078e0013 */
[----:B------:R-:W-:Y:S01]  /*f0b0*/  UMOV UR48, 0xffffffff ;  /* 0xffffffff00307882 */ /* 0x000fe20000000000 */
[----:B------:R-:W-:Y:S01]  /*f0c0*/  UMOV UR47, 0xffffffff ;  /* 0xffffffff002f7882 */ /* 0x000fe20000000000 */
[----:B------:R-:W-:Y:S02]  /*f0d0*/  PRMT R0, RZ, 0x7610, R0 ;  /* 0x00007610ff007816 */ /* 0x000fe40000000000 */
[----:B---3--:R-:W-:-:S04]  /*f0e0*/  IMAD.WIDE.U32 R4, R3, UR4, R4 ;  /* 0x0000000403047c25 */ /* 0x008fc8000f8e0004 */
[----:B------:R-:W-:Y:S02]  /*f0f0*/  IMAD.MOV.U32 R6, RZ, RZ, R4 ;  /* 0x000000ffff067224 */ /* 0x000fe400078e0004 */
[----:B------:R-:W-:Y:S01]  /*f100*/  IMAD R3, R3, UR5, RZ ;  /* 0x0000000503037c24 */ /* 0x000fe2000f8e02ff */
[----:B------:R-:W-:Y:S02]  /*f110*/  ULDC.64 UR4, c[0x0][0x650] ;  /* 0x0001940000047ab9 */ /* 0x000fe40000000a00 */
[----:B------:R0:W-:Y:S01]  /*f120*/  STL [R1+0x50], R6 ;  /* 0x0000500601007387 */ /* 0x0001e20000100800 */
[----:B------:R-:W-:Y:S01]  /*f130*/  IMAD.IADD R19, R5, 0x1, R3 ;  /* 0x0000000105137824 */ /* 0x000fe200078e0203 */
[----:B------:R-:W-:-:S04]  /*f140*/  ISETP.GE.U32.AND P0, PT, R4, UR4, PT ;  /* 0x0000000404007c0c */ /* 0x000fc8000bf06070 */
[----:B------:R-:W-:-:S13]  /*f150*/  ISETP.GE.U32.AND.EX P0, PT, R19, UR5, PT, P0 ;  /* 0x0000000513007c0c */ /* 0x000fda000bf06100 */
[----:B0-----:R-:W-:Y:S05]  /*f160*/  @P0 BRA `(.L_x_96) ;  /* 0x0000000400800947 */ /* 0x001fea0003800000 */
[----:B------:R-:W0:Y:S01]  /*f170*/  S2UR UR6, SR_CTAID.X ;  /* 0x00000000000679c3 */ /* 0x000e220000002500 */
[----:B------:R-:W-:Y:S01]  /*f180*/  ULDC.64 UR4, c[0x0][0x628] ;  /* 0x00018a0000047ab9 */ /* 0x000fe20000000a00 */
[----:B------:R-:W-:Y:S01]  /*f190*/  ULDC UR7, c[0x0][0x150] ;  /* 0x0000540000077ab9 */ /* 0x000fe20000000800 */
[----:B------:R-:W-:Y:S01]  /*f1a0*/  ISETP.NE.U32.AND P0, PT, RZ, UR4, PT ;  /* 0x00000004ff007c0c */ /* 0x000fe2000bf05070 */
[----:B------:R-:W-:Y:S01]  /*f1b0*/  ULDC UR15, c[0x0][0x630] ;  /* 0x00018c00000f7ab9 */ /* 0x000fe20000000800 */
[C---:B------:R-:W-:Y:S01]  /*f1c0*/  R2UR UR16, R6.reuse ;  /* 0x00000000061072ca */ /* 0x040fe200000e0000 */
[----:B------:R-:W-:Y:S01]  /*f1d0*/  ULDC UR19, c[0x0][0x154] ;  /* 0x0000550000137ab9 */ /* 0x000fe20000000800 */
[----:B------:R-:W-:Y:S01]  /*f1e0*/  ISETP.NE.AND.EX P0, PT, RZ, UR5, PT, P0 ;  /* 0x00000005ff007c0c */ /* 0x000fe2000bf05300 */
[----:B------:R-:W3:Y:S01]  /*f1f0*/  S2UR UR18, SR_CTAID.Y ;  /* 0x00000000001279c3 */ /* 0x000ee20000002600 */
[----:B------:R-:W-:Y:S02]  /*f200*/  R2UR UR17, R19 ;  /* 0x00000000131172ca */ /* 0x000fe400000e0000 */
[----:B------:R-:W-:-:S02]  /*f210*/  R2UR UR12, R6 ;  /* 0x00000000060c72ca */ /* 0x000fc400000e0000 */
[----:B------:R-:W-:Y:S02]  /*f220*/  R2UR UR13, R19 ;  /* 0x00000000130d72ca */ /* 0x000fe400000e0000 */
[----:B0-----:R-:W-:-:S05]  /*f230*/  I2FP.F32.U32 R0, UR6 ;  /* 0x0000000600007c45 */ /* 0x001fca0008201000 */
[----:B------:R-:W-:-:S04]  /*f240*/  FMUL R0, R0, UR7 ;  /* 0x0000000700007c20 */ /* 0x000fc80008400000 */
[----:B------:R0:W4:Y:S01]  /*f250*/  F2I.U32.TRUNC.NTZ R3, R0 ;  /* 0x0000000000037305 */ /* 0x000122000020f000 */
[----:B---3--:R-:W-:Y:S05]  /*f260*/  @!P0 BRA `(.L_x_97) ;  /* 0x0000000000308947 */ /* 0x008fea0003800000 */
        /* <DEDUP_REMOVED lines=12> */
.L_x_97:
[----:B------:R-:W-:Y:S01]  /*f330*/  USHF.R.U64 UR47, UR12, UR15, UR13 ;  /* 0x0000000f0c2f7299 */ /* 0x000fe2000800120d */
[----:B0-----:R-:W-:Y:S01]  /*f340*/  I2FP.F32.U32 R0, UR18 ;  /* 0x0000001200007c45 */ /* 0x001fe20008201000 */
[----:B------:R-:W-:Y:S02]  /*f350*/  USHF.R.U32.HI UR4, URZ, UR15, UR13 ;  /* 0x0000000f3f047299 */ /* 0x000fe4000801160d */
[----:B------:R-:W-:Y:S02]  /*f360*/  UIADD3 UR10, UP0, URZ, -UR47, URZ ;  /* 0x8000002f3f0a7290 */ /* 0x000fe4000ff1e03f */
[----:B------:R-:W-:Y:S01]  /*f370*/  FMUL R0, R0, UR19 ;  /* 0x0000001300007c20 */ /* 0x000fe20008400000 */
[----:B------:R-:W-:Y:S01]  /*f380*/  ULDC.64 UR12, c[0x0][0x620] ;  /* 0x00018800000c7ab9 */ /* 0x000fe20000000a00 */
[----:B------:R-:W-:Y:S01]  /*f390*/  UIADD3.X UR4, URZ, ~UR4, URZ, UP0, !UPT ;  /* 0x800000043f047290 */ /* 0x000fe200087fe43f */
[----:B------:R-:W-:Y:S01]  /*f3a0*/  UMOV UR8, UR16 ;  /* 0x0000001000087c82 */ /* 0x000fe20008000000 */
[----:B------:R-:W-:-:S02]  /*f3b0*/  UMOV UR9, UR17 ;  /* 0x0000001100097c82 */ /* 0x000fc40008000000 */
[----:B------:R-:W0:Y:S01]  /*f3c0*/  F2I.U32.TRUNC.NTZ R0, R0 ;  /* 0x0000000000007305 */ /* 0x000e22000020f000 */
[----:B------:R-:W-:Y:S02]  /*f3d0*/  UIMAD UR4, UR4, UR12, URZ ;  /* 0x0000000c040472a4 */ /* 0x000fe4000f8e023f */
[----:B------:R-:W-:Y:S01]  /*f3e0*/  UIMAD.WIDE.U32 UR8, UR10, UR12, UR8 ;  /* 0x0000000c0a0872a5 */ /* 0x000fe2000f8e0008 */
[----:B----4-:R-:W-:Y:S01]  /*f3f0*/  R2UR UR12, R3 ;  /* 0x00000000030c72ca */ /* 0x010fe200000e0000 */
[----:B------:R-:W-:Y:S01]  /*f400*/  UIMAD UR10, UR10, UR13, UR4 ;  /* 0x0000000d0a0a72a4 */ /* 0x000fe2000f8e0204 */
[----:B------:R-:W-:Y:S01]  /*f410*/  ULDC UR11, c[0x0][0x618] ;  /* 0x00018600000b7ab9 */ /* 0x000fe20000000800 */
[----:B------:R-:W-:Y:S02]  /*f420*/  ULDC UR21, c[0x0][0x658] ;  /* 0x0001960000157ab9 */ /* 0x000fe40000000800 */
[----:B------:R-:W-:Y:S01]  /*f430*/  UIADD3 UR10, UR9, UR10, URZ ;  /* 0x0000000a090a7290 */ /* 0x000fe2000fffe03f */
[----:B------:R-:W-:Y:S01]  /*f440*/  UMOV UR16, 0xffffffff ;  /* 0xffffffff00107882 */ /* 0x000fe20000000000 */
[----:B------:R-:W-:Y:S01]  /*f450*/  ULDC.64 UR4, c[0x0][0x640] ;  /* 0x0001900000047ab9 */ /* 0x000fe20000000a00 */
[----:B------:R-:W-:Y:S01]  /*f460*/  USHF.L.U32 UR17, UR16, UR21, URZ ;  /* 0x0000001510117299 */ /* 0x000fe2000800063f */
[----:B------:R-:W-:Y:S01]  /*f470*/  ISETP.NE.U32.AND P0, PT, RZ, UR4, PT ;  /* 0x00000004ff007c0c */ /* 0x000fe2000bf05070 */
[----:B------:R-:W-:Y:S01]  /*f480*/  USHF.R.U64 UR8, UR8, UR11, UR10 ;  /* 0x0000000b08087299 */ /* 0x000fe2000800120a */
[----:B0-----:R-:W-:Y:S01]  /*f490*/  R2UR UR14, R0 ;  /* 0x00000000000e72ca */ /* 0x001fe200000e0000 */
[----:B------:R-:W-:Y:S01]  /*f4a0*/  USHF.R.U32.HI UR10, URZ, UR11, UR10 ;  /* 0x0000000b3f0a7299 */ /* 0x000fe2000801160a */
[----:B------:R-:W-:Y:S01]  /*f4b0*/  ISETP.NE.AND.EX P0, PT, RZ, UR5, PT, P0 ;  /* 0x00000005ff007c0c */ /* 0x000fe2000bf05300 */
[----:B------:R-:W-:Y:S01]  /*f4c0*/  ULDC UR15, c[0x0][0x608] ;  /* 0x00018200000f7ab9 */ /* 0x000fe20000000800 */
[----:B------:R-:W-:-:S02]  /*f4d0*/  ULOP3.LUT UR22, URZ, UR17, URZ, 0x33, !UPT ;  /* 0x000000113f167292 */ /* 0x000fc4000f8e333f */
[----:B------:R-:W-:Y:S02]  /*f4e0*/  USHF.R.U64 UR17, UR8, UR15, UR10 ;  /* 0x0000000f08117299 */ /* 0x000fe4000800120a */
[----:B------:R-:W-:Y:S01]  /*f4f0*/  USHF.R.U32.HI UR10, URZ, UR15, UR10 ;  /* 0x0000000f3f0a7299 */ /* 0x000fe2000801160a */
[----:B------:R-:W-:Y:S01]  /*f500*/  UMOV UR19, 0x1 ;  /* 0x0000000100137882 */ /* 0x000fe20000000000 */
[----:B------:R-:W-:Y:S02]  /*f510*/  UIADD3 UR12, -UR12, URZ, URZ ;  /* 0x0000003f0c0c7290 */ /* 0x000fe4000fffe13f */
[----:B------:R-:W-:Y:S02]  /*f520*/  USHF.L.U32 UR16, UR19, UR21, URZ ;  /* 0x0000001513107299 */ /* 0x000fe4000800063f */
[----:B------:R-:W-:Y:S01]  /*f530*/  USHF.R.U64 UR19, UR17, UR21, UR10 ;  /* 0x0000001511137299 */ /* 0x000fe2000800120a */
[----:B------:R-:W-:Y:S01]  /*f540*/  ULDC UR13, c[0x0][0x144] ;  /* 0x00005100000d7ab9 */ /* 0x000fe20000000800 */
[----:B------:R-:W-:Y:S01]  /*f550*/  ULDC UR7, c[0x0][0x600] ;  /* 0x0001800000077ab9 */ /* 0x000fe20000000800 */
[----:B------:R-:W-:-:S02]  /*f560*/  UIADD3 UR20, -UR14, URZ, URZ ;  /* 0x0000003f0e147290 */ /* 0x000fc4000fffe13f */
[----:B------:R-:W-:Y:S02]  /*f570*/  USHF.R.U32.HI UR15, URZ, UR21, UR10 ;  /* 0x000000153f0f7299 */ /* 0x000fe4000801160a */
[----:B------:R-:W-:Y:S02]  /*f580*/  UIADD3 UR9, UR7, -0x1, URZ ;  /* 0xffffffff07097890 */ /* 0x000fe4000fffe03f */
        /* <DEDUP_REMOVED lines=16> */
.L_x_98:
[----:B------:R-:W-:Y:S01]  /*f690*/  UISETP.NE.AND UP0, UPT, UR37, URZ, UPT ;  /* 0x0000003f2500728c */ /* 0x000fe2000bf05270 */
[----:B------:R-:W-:Y:S01]  /*f6a0*/  IMAD.MOV.U32 R0, RZ, RZ, 0x1 ;  /* 0x00000001ff007424 */ /* 0x000fe200078e00ff */
[----:B------:R-:W-:Y:S02]  /*f6b0*/  USHF.R.U64 UR4, UR14, UR21, UR15 ;  /* 0x000000150e047299 */ /* 0x000fe4000800120f */
[----:B------:R-:W-:Y:S02]  /*f6c0*/  ULOP3.LUT UR17, UR17, UR22, URZ, 0xc0, !UPT ;  /* 0x0000001611117292 */ /* 0x000fe4000f8ec03f */
[----:B------:R-:W-:Y:S02]  /*f6d0*/  UIADD3 UR5, -UR4, URZ, URZ ;  /* 0x0000003f04057290 */ /* 0x000fe4000fffe13f */
[----:B------:R-:W-:Y:S02]  /*f6e0*/  UIMAD UR16, UR16, UR4, UR17 ;  /* 0x00000004101072a4 */ /* 0x000fe4000f8e0211 */
[----:B------:R-:W-:-:S02]  /*f6f0*/  ULOP3.LUT UR9, UR8, UR9, URZ, 0xc0, !UPT ;  /* 0x0000000908097292 */ /* 0x000fc4000f8ec03f */
[----:B------:R-:W-:Y:S02]  /*f700*/  @UP0 UIMAD UR49, UR24, UR20, UR18 ;  /* 0x00000014183102a4 */ /* 0x000fe4000f8e0212 */
[----:B------:R-:W-:-:S03]  /*f710*/  UIMAD UR4, UR5, UR23, UR19 ;  /* 0x00000017050472a4 */ /* 0x000fc6000f8e0213 */
[----:B------:R-:W-:Y:S01]  /*f720*/  ULDC UR5, c[0x0][0x610] ;  /* 0x0001840000057ab9 */ /* 0x000fe20000000800 */
[----:B------:R-:W-:Y:S02]  /*f730*/  UIMAD UR4, UR4, UR7, UR9 ;  /* 0x00000007040472a4 */ /* 0x000fe4000f8e0209 */
[----:B------:R-:W-:-:S04]  /*f740*/  UIMAD UR49, UR16, UR5, UR49 ;  /* 0x00000005103172a4 */ /* 0x000fc8000f8e0231 */
[----:B------:R-:W-:Y:S02]  /*f750*/  USEL UR48, UR4, UR49, !UP0 ;  /* 0x0000003104307287 */ /* 0x000fe4000c000000 */
[----:B------:R-:W-:-:S12]  /*f760*/  USEL UR49, UR49, UR4, !UP0 ;  /* 0x0000000431317287 */ /* 0x000fd8000c000000 */
.L_x_96:
[----:B------:R-:W-:-:S13]  /*f770*/  LOP3.LUT P0, RZ, R0, 0xff, RZ, 0xc0, !PT ;  /* 0x000000ff00ff7812 */ /* 0x000fda000780c0ff */
[----:B------:R-:W-:Y:S05]  /*f780*/  @P0 BRA `(.L_x_99) ;  /* 0xffffff1800bc0947 */ /* 0x000fea000383ffff */
[----:B------:R-:W-:Y:S05]  /*f790*/  EXIT ;  /* 0x000000000000794d */ /* 0x000fea0003800000 */
.L_x_4:
[----:B------:R-:W2:Y:S01]  /*f7a0*/  LDL R4, [R1+0x50] ;  /* 0x0000500001047983 */ /* 0x000ea20000100800 */
[----:B------:R-:W-:Y:S01]  /*f7b0*/  ULDC.64 UR8, c[0x0][0x650] ;  /* 0x0001940000087ab9 */ /* 0x000fe20000000a00 */
[----:B------:R-:W-:Y:S01]  /*f7c0*/  PRMT R0, RZ, 0x7610, R0 ;  /* 0x00007610ff007816 */ /* 0x000fe20000000000 */
[----:B------:R-:W-:Y:S02]  /*f7d0*/  IMAD.MOV.U32 R3, RZ, RZ, -0x1 ;  /* 0xffffffffff037424 */ /* 0x000fe400078e00ff */
[----:B------:R-:W-:Y:S02]  /*f7e0*/  IMAD.MOV.U32 R2, RZ, RZ, -0x1 ;  /* 0xffffffffff027424 */ /* 0x000fe400078e00ff */
[----:B------:R-:W-:Y:S01]  /*f7f0*/  IMAD.MOV.U32 R9, RZ, RZ, -0x1 ;  /* 0xffffffffff097424 */ /* 0x000fe200078e00ff */
[----:B--2---:R-:W-:-:S04]  /*f800*/  ISETP.GE.U32.AND P0, PT, R4, UR8, PT ;  /* 0x0000000804007c0c */ /* 0x004fc8000bf06070 */
[----:B------:R-:W-:-:S13]  /*f810*/  ISETP.GE.U32.AND.EX P0, PT, R19, UR9, PT, P0 ;  /* 0x0000000913007c0c */ /* 0x000fda000bf06100 */
[----:B------:R-:W-:Y:S05]  /*f820*/  @P0 BRA `(.L_x_100) ;  /* 0x00000004008c0947 */ /* 0x000fea0003800000 */
[----:B------:R-:W-:Y:S01]  /*f830*/  I2FP.F32.U32 R0, UR4 ;  /* 0x0000000400007c45 */ /* 0x000fe20008201000 */
[----:B0-----:R-:W-:Y:S01]  /*f840*/  ULDC.64 UR16, c[0x0][0x628] ;  /* 0x00018a0000107ab9 */ /* 0x001fe20000000a00 */
        /* <DEDUP_REMOVED lines=24> */
.L_x_101:
        /* <DEDUP_REMOVED lines=24> */
[----:B------:R-:W-:Y:S01]  /*fb50*/  UMOV UR19, 0x1 ;  /* 0x0000000100137882 */ /* 0x000fe20000000000 */
[----:B------:R-:W-:Y:S01]  /*fb60*/  ULDC UR20, c[0x0][0x608] ;  /* 0x0001820000147ab9 */ /* 0x000fe20000000800 */
[----:B------:R-:W-:Y:S01]  /*fb70*/  USHF.L.U32 UR26, UR19, UR23, URZ ;  /* 0x00000017131a7299 */ /* 0x000fe2000800063f */
[----:B------:R-:W-:Y:S01]  /*fb80*/  ISETP.NE.AND.EX P0, PT, RZ, UR9, PT, P0 ;  /* 0x00000009ff007c0c */ /* 0x000fe2000bf05300 */
[----:B------:R-:W-:Y:S02]  /*fb90*/  USHF.R.U64 UR19, UR18, UR20, UR11 ;  /* 0x0000001412137299 */ /* 0x000fe4000800120b */
[----:B------:R-:W-:Y:S02]  /*fba0*/  USHF.R.U32.HI UR11, URZ, UR20, UR11 ;  /* 0x000000143f0b7299 */ /* 0x000fe4000801160b */
[----:B------:R-:W-:-:S02]  /*fbb0*/  UIADD3 UR15, -UR15, URZ, URZ ;  /* 0x0000003f0f0f7290 */ /* 0x000fc4000fffe13f */
[----:B------:R-:W-:Y:S01]  /*fbc0*/  USHF.R.U64 UR20, UR19, UR23, UR11 ;  /* 0x0000001713147299 */ /* 0x000fe2000800120b */
[----:B------:R-:W-:Y:S01]  /*fbd0*/  ULDC UR16, c[0x0][0x144] ;  /* 0x0000510000107ab9 */ /* 0x000fe20000000800 */
[----:B------:R-:W-:Y:S01]  /*fbe0*/  ULDC UR6, c[0x0][0x600] ;  /* 0x0001800000067ab9 */ /* 0x000fe20000000800 */
[----:B------:R-:W-:Y:S02]  /*fbf0*/  USHF.R.U32.HI UR11, URZ, UR23, UR11 ;  /* 0x000000173f0b7299 */ /* 0x000fe4000801160b */
[----:B------:R-:W-:Y:S02]  /*fc00*/  UIMAD UR23, UR16, UR15, UR4 ;  /* 0x0000000f101772a4 */ /* 0x000fe4000f8e0204 */
[----:B------:R-:W-:Y:S02]  /*fc10*/  UIADD3 UR22, UR6, -0x1, URZ ;  /* 0xffffffff06167890 */ /* 0x000fe4000fffe03f */
[----:B------:R-:W-:Y:S02]  /*fc20*/  ULOP3.LUT UR27, URZ, UR13, URZ, 0x33, !UPT ;  /* 0x0000000d3f1b7292 */ /* 0x000fe4000f8e333f */
[----:B------:R-:W-:Y:S01]  /*fc30*/  UIADD3 UR21, -UR17, URZ, URZ ;  /* 0x0000003f11157290 */ /* 0x000fe2000fffe13f */
        /* <DEDUP_REMOVED lines=17> */
.L_x_102:
[----:B------:R-:W-:Y:S01]  /*fd50*/  UISETP.NE.AND UP0, UPT, UR37, URZ, UPT ;  /* 0x0000003f2500728c */ /* 0x000fe2000bf05270 */
[----:B------:R-:W-:Y:S01]  /*fd60*/  IMAD.MOV.U32 R0, RZ, RZ, 0x1 ;  /* 0x00000001ff007424 */ /* 0x000fe200078e00ff */
[----:B------:R-:W-:Y:S01]  /*fd70*/  USHF.R.U64 UR8, UR4, UR24, UR11 ;  /* 0x0000001804087299 */ /* 0x000fe2000800120b */
[----:B------:R-:W-:Y:S01]  /*fd80*/  IMAD.U32 R9, RZ, RZ, UR5 ;  /* 0x00000005ff097e24 */ /* 0x000fe2000f8e00ff */
[----:B------:R-:W-:Y:S02]  /*fd90*/  ULOP3.LUT UR4, UR19, UR27, URZ, 0xc0, !UPT ;  /* 0x0000001b13047292 */ /* 0x000fe4000f8ec03f */
[----:B------:R-:W-:Y:S02]  /*fda0*/  ULOP3.LUT UR18, UR18, UR22, URZ, 0xc0, !UPT ;  /* 0x0000001612127292 */ /* 0x000fe4000f8ec03f */
[----:B------:R-:W-:-:S03]  /*fdb0*/  UIMAD UR4, UR26, UR8, UR4 ;  /* 0x000000081a0472a4 */ /* 0x000fc6000f8e0204 */
[----:B------:R-:W-:Y:S02]  /*fdc0*/  @UP0 UIMAD UR23, UR28, UR21, UR7 ;  /* 0x000000151c1702a4 */ /* 0x000fe4000f8e0207 */
[----:B------:R-:W-:-:S03]  /*fdd0*/  UIADD3 UR7, -UR8, URZ, URZ ;  /* 0x0000003f08077290 */ /* 0x000fc6000fffe13f */
[----:B------:R-:W-:Y:S01]  /*fde0*/  ULDC UR8, c[0x0][0x610] ;  /* 0x0001840000087ab9 */ /* 0x000fe20000000800 */
[----:B------:R-:W-:Y:S02]  /*fdf0*/  UIMAD UR7, UR7, UR25, UR20 ;  /* 0x00000019070772a4 */ /* 0x000fe4000f8e0214 */
[----:B------:R-:W-:Y:S02]  /*fe00*/  UIMAD UR4, UR4, UR8, UR23 ;  /* 0x00000008040472a4 */ /* 0x000fe4000f8e0217 */
[----:B------:R-:W-:-:S04]  /*fe10*/  UIMAD UR7, UR7, UR6, UR18 ;  /* 0x00000006070772a4 */ /* 0x000fc8000f8e0212 */
[----:B------:R-:W-:Y:S02]  /*fe20*/  USEL UR6, UR7, UR4, !UP0 ;  /* 0x0000000407067287 */ /* 0x000fe4000c000000 */
[----:B------:R-:W-:-:S04]  /*fe30*/  USEL UR4, UR4, UR7, !UP0 ;  /* 0x0000000704047287 */ /* 0x000fc8000c000000 */
[----:B------:R-:W-:Y:S02]  /*fe40*/  IMAD.U32 R2, RZ, RZ, UR6 ;  /* 0x00000006ff027e24 */ /* 0x000fe4000f8e00ff */
[----:B------:R-:W-:-:S07]  /*fe50*/  IMAD.U32 R3, RZ, RZ, UR4 ;  /* 0x00000004ff037e24 */ /* 0x000fce000f8e00ff */
.L_x_100:
[----:B------:R-:W-:-:S08]  /*fe60*/  NOP ;  /* 0x0000000000007918 */ /* 0x000fd00000000000 */
[----:B0-----:R-:W0:-:S00]  /*fe70*/  USETMAXREG.DEALLOC.CTAPOOL 0x18 ;  /* 0x00000018000079c8 */ /* 0x001e0000080e0500 */
[----:B------:R-:W-:-:S13]  /*fe80*/  ISETP.NE.AND P0, PT, RZ, UR10, PT ;  /* 0x0000000aff007c0c */ /* 0x000fda000bf05270 */
[----:B------:R-:W-:Y:S05]  /*fe90*/  @P0 EXIT ;  /* 0x000000000000094d */ /* 0x000fea0003800000 */
[----:B0-----:R-:W-:Y:S01]  /*fea0*/  LOP3.LUT P0, RZ, R0, 0xff, RZ, 0xc0, !PT ;  /* 0x000000ff00ff7812 */ /* 0x001fe2000780c0ff */
[----:B------:R-:W-:Y:S02]  /*feb0*/  IMAD.MOV.U32 R0, RZ, RZ, 0x1 ;  /* 0x00000001ff007424 */ /* 0x000fe400078e00ff */
[----:B------:R-:W-:-:S10]  /*fec0*/  IMAD.MOV.U32 R6, RZ, RZ, RZ ;  /* 0x000000ffff067224 */ /* 0x000fd400078e00ff */
[----:B------:R-:W-:Y:S05]  /*fed0*/  @!P0 BRA `(.L_x_103) ;  /* 0x0000000c00608947 */ /* 0x000fea0003800000 */
[----:B------:R-:W0:Y:S01]  /*fee0*/  S2R R4, SR_TID.X ;  /* 0x0000000000047919 */ /* 0x000e220000002100 */
[----:B------:R-:W-:Y:S01]  /*fef0*/  ULDC UR4, c[0x0][0x28c] ;  /* 0x0000a30000047ab9 */ /* 0x000fe20000000800 */
[----:B------:R-:W-:Y:S01]  /*ff00*/  ULDC UR6, c[0x0][0x658] ;  /* 0x0001960000067ab9 */ /* 0x000fe20000000800 */
[----:B------:R-:W-:Y:S01]  /*ff10*/  UIADD3 UR10, UR4, 0x1f, URZ ;  /* 0x0000001f040a7890 */ /* 0x000fe2000fffe03f */
[----:B------:R-:W-:Y:S01]  /*ff20*/  BSSY B0, `(.L_x_103) ;  /* 0x00000d3000007945 */ /* 0x000fe20003800000 */
[----:B------:R-:W-:Y:S01]  /*ff30*/  UMOV UR7, 0xffffffff ;  /* 0xffffffff00077882 */ /* 0x000fe20000000000 */
[----:B------:R-:W-:Y:S01]  /*ff40*/  ULDC UR5, c[0x0][0x600] ;  /* 0x0001800000057ab9 */ /* 0x000fe20000000800 */
[----:B------:R-:W-:Y:S01]  /*ff50*/  UMOV UR9, 0x1 ;  /* 0x0000000100097882 */ /* 0x000fe20000000000 */
[----:B------:R-:W-:Y:S01]  /*ff60*/  USHF.L.U32 UR7, UR7, UR6, URZ ;  /* 0x0000000607077299 */ /* 0x000fe2000800063f */
[----:B------:R-:W-:Y:S01]  /*ff70*/  IMAD.MOV.U32 R8, RZ, RZ, 0x1 ;  /* 0x00000001ff087424 */ /* 0x000fe200078e00ff */
[----:B------:R-:W-:Y:S01]  /*ff80*/  UIADD3 UR4, UR5, -0x1, URZ ;  /* 0xffffffff05047890 */ /* 0x000fe2000fffe03f */
[----:B------:R-:W-:Y:S01]  /*ff90*/  IMAD.MOV.U32 R0, RZ, RZ, 0x1 ;  /* 0x00000001ff007424 */ /* 0x000fe200078e00ff */
[----:B------:R-:W-:Y:S01]  /*ffa0*/  USHF.R.S32.HI UR11, URZ, 0x1f, UR10 ;  /* 0x0000001f3f0b7899 */ /* 0x000fe2000801140a */
[----:B------:R-:W-:Y:S01]  /*ffb0*/  IMAD.MOV.U32 R6, RZ, RZ, RZ ;  /* 0x000000ffff067224 */ /* 0x000fe200078e00ff */
[----:B------:R-:W-:Y:S01]  /*ffc0*/  ULDC UR8, c[0x0][0xc] ;  /* 0x0000030000087ab9 */ /* 0x000fe20000000800 */
[----:B------:R-:W-:-:S02]  /*ffd0*/  USHF.L.U32 UR5, UR9, UR6, URZ ;  /* 0x0000000609057299 */ /* 0x000fc4000800063f */
[----:B------:R-:W-:Y:S01]  /*ffe0*/  ULEA.HI UR11, UR11, UR10, URZ, 0x5 ;  /* 0x0000000a0b0b7291 */ /* 0x000fe2000f8f283f */
[----:B------:R-:W-:Y:S01]  /*fff0*/  ULDC UR9, c[0x0][0x10] ;  /* 0x0000040000097ab9 */ /* 0x000fe20000000800 */
[----:B------:R-:W-:Y:S02]  /*10000*/  ULOP3.LUT UR6, URZ, UR7, URZ, 0x33, !UPT ;  /* 0x000000073f067292 */ /* 0x000fe4000f8e333f */
[----:B------:R-:W-:Y:S01]  /*10010*/  UIMAD.WIDE.U32 UR8, UR8, UR9, URZ ;  /* 0x00000009080872a5 */ /* 0x000fe2000f8e003f */
[----:B------:R-:W-:Y:S01]  /*10020*/  ULDC UR7, c[0x0][0x14] ;  /* 0x0000050000077ab9 */ /* 0x000fe20000000800 */
[----:B------:R-:W-:Y:S02]  /*10030*/  USHF.R.S32.HI UR19, URZ, 0x5, UR11 ;  /* 0x000000053f137899 */ /* 0x000fe4000801140b */
[----:B------:R-:W-:Y:S02]  /*10040*/  UIMAD.WIDE.U32 UR22, UR8, UR7, URZ ;  /* 0x00000007081672a5 */ /* 0x000fe4000f8e003f */
[----:B------:R-:W-:-:S02]  /*10050*/  UIMAD UR13, UR9, UR7, URZ ;  /* 0x00000007090d72a4 */ /* 0x000fc4000f8e023f */
[----:B------:R-:W-:Y:S01]  /*10060*/  ULOP3.LUT UR21, UR36, 0x2, URZ, 0xfc, !UPT ;  /* 0x0000000224157892 */ /* 0x000fe2000f8efc3f */
[C---:B0-----:R-:W-:Y:S01]  /*10070*/  LOP3.LUT P2, RZ, R4.reuse, 0x7f, RZ, 0xc0, !PT ;  /* 0x0000007f04ff7812 */ /* 0x041fe2000784c0ff */
[----:B------:R-:W-:Y:S01]  /*10080*/  UIADD3 UR13, UR23, UR13, URZ ;  /* 0x0000000d170d7290 */ /* 0x000fe2000fffe03f */
[----:B------:R-:W-:Y:S01]  /*10090*/  LOP3.LUT P0, RZ, R4, 0x1f, RZ, 0xc0, !PT ;  /* 0x0000001f04ff7812 */ /* 0x000fe2000780c0ff */
[----:B------:R-:W-:Y:S01]  /*100a0*/  UIADD3 UR26, UR19, 0x1, URZ ;  /* 0x00000001131a7890 */ /* 0x000fe2000fffe03f */
[----:B------:R-:W-:Y:S02]  /*100b0*/  ULDC.64 UR24, c[0x0][0x198] ;  /* 0x0000660000187ab9 */ /* 0x000fe40000000a00 */
[----:B------:R-:W-:-:S13]  /*100c0*/  PLOP3.LUT P0, PT, P0, P2, PT, 0x8a, 0x0 ;  /* 0x000000000000781c */ /* 0x000fda0000705172 */
.L_x_115:
[----:B------:R-:W-:-:S03]  /*100d0*/  UMOV UR7, 0xffffffff ;  /* 0xffffffff00077882 */ /* 0x000fc60000000000 */
[----:B------:R-:W-:Y:S05]  /*100e0*/  BRA.DIV UR7, `(.L_x_104) ;  /* 0x0000001207c87947 */ /* 0x000fea000b800000 */
[----:B------:R-:W-:-:S13]  /*100f0*/  ELECT P6, URZ, PT ;  /* 0x00000000003f782f */ /* 0x000fda00038c0000 */
.L_x_133:
[----:B------:R-:W0:Y:S01]  /*10100*/  LDC R4, c[0x0][0x28c] ;  /* 0x0000a300ff047b82 */ /* 0x000e220000000800 */
[----:B------:R-:W-:Y:S01]  /*10110*/  BSSY B1, `(.L_x_105) ;  /* 0x0000038000017945 */ /* 0x000fe20003800000 */
[----:B0-----:R-:W-:-:S13]  /*10120*/  ISETP.LT.OR P6, PT, R4, 0x1, !P6 ;  /* 0x000000010400780c */ /* 0x001fda00077c1670 */
[----:B------:R-:W-:Y:S05]  /*10130*/  @P6 BRA `(.L_x_106) ;  /* 0x0000000000d46947 */ /* 0x000fea0003800000 */
[----:B------:R-:W-:Y:S02]  /*10140*/  IMAD R2, R2, 0x70, RZ ;  /* 0x0000007002027824 */ /* 0x000fe400078e02ff */
[----:B------:R-:W-:Y:S02]  /*10150*/  IMAD.SHL.U32 R3, R3, 0x200, RZ ;  /* 0x0000020003037824 */ /* 0x000fe400078e00ff */
[----:B------:R-:W-:Y:S02]  /*10160*/  IMAD.MOV.U32 R13, RZ, RZ, RZ ;  /* 0x000000ffff0d7224 */ /* 0x000fe400078e00ff */
[----:B------:R-:W-:Y:S02]  /*10170*/  IMAD.U32 R11, RZ, RZ, UR26 ;  /* 0x0000001aff0b7e24 */ /* 0x000fe4000f8e00ff */
[----:B------:R-:W-:Y:S02]  /*10180*/  IMAD.MOV.U32 R4, RZ, RZ, R0 ;  /* 0x000000ffff047224 */ /* 0x000fe400078e0000 */
[----:B------:R-:W-:-:S07]  /*10190*/  IMAD.MOV.U32 R5, RZ, RZ, R6 ;  /* 0x000000ffff057224 */ /* 0x000fce00078e0006 */
.L_x_110:
[----:B------:R-:W0:Y:S01]  /*101a0*/  S2R R10, SR_CgaCtaId ;  /* 0x00000000000a7919 */ /* 0x000e220000008800 */
[----:B------:R-:W-:-:S04]  /*101b0*/  MOV R7, 0x400 ;  /* 0x0000040000077802 */ /* 0x000fc80000000f00 */
[----:B0-----:R-:W-:Y:S02]  /*101c0*/  LEA R14, R10, R7, 0x18 ;  /* 0x000000070a0e7211 */ /* 0x001fe400078ec0ff */
[----:B------:R-:W-:Y:S01]  /*101d0*/  SHF.L.U32 R7, R4, 0x1f, RZ ;  /* 0x0000001f04077819 */ /* 0x000fe200000006ff */
[----:B------:R-:W0:Y:S02]  /*101e0*/  @!P2 LDC R10, c[0x0][0x500] ;  /* 0x00014000ff0aab82 */ /* 0x000e240000000800 */
[----:B------:R-:W-:-:S04]  /*101f0*/  IMAD R12, R5, 0x8, R14 ;  /* 0x00000008050c7824 */ /* 0x000fc800078e020e */
[----:B------:R-:W1:Y:S02]  /*10200*/  SYNCS.PHASECHK.TRANS64.TRYWAIT P1, [R12+URZ+0x58], R7 ;  /* 0x000058070c0075a7 */ /* 0x000e64000802017f */
[----:B-1----:R-:W-:Y:S05]  /*10210*/  @!P1 BRA `(.L_x_107) ;  /* 0x00000010009c9947 */ /* 0x002fea0003800000 */
.L_x_134:
[----:B------:R-:W-:Y:S01]  /*10220*/  UPRMT UR7, UR21, 0x9910, URZ ;  /* 0x0000991015077896 */ /* 0x000fe2000800003f */
[----:B0-----:R0:W-:Y:S03]  /*10230*/  @!P2 SYNCS.ARRIVE.TRANS64 RZ, [R12+URZ], R10 ;  /* 0x0000000a0cffa9a7 */ /* 0x0011e6000800003f */
[----:B------:R-:W-:-:S06]  /*10240*/  UISETP.NE.AND UP0, UPT, UR7, 0x2, UPT ;  /* 0x000000020700788c */ /* 0x000fcc000bf05270 */
[----:B------:R-:W-:-:S13]  /*10250*/  PLOP3.LUT P1, PT, PT, PT, UP0, 0x80, 0x0 ;  /* 0x000000000000781c */ /* 0x000fda0003f2f008 */
[----:B0-----:R-:W-:Y:S05]  /*10260*/  @P1 BRA `(.L_x_108) ;  /* 0x0000000000041947 */ /* 0x001fea0003800000 */
[----:B------:R-:W-:Y:S01]  /*10270*/  BPT.TRAP 0x1 ;  /* 0x000000040000795c */ /* 0x000fe20000300000 */
.L_x_108:
[----:B------:R-:W-:Y:S05]  /*10280*/  @P0 BRA `(.L_x_109) ;  /* 0x0000000000040947 */ /* 0x000fea0003800000 */
[----:B------:R-:W-:Y:S01]  /*10290*/  BPT.TRAP 0x1 ;  /* 0x000000040000795c */ /* 0x000fe20000300000 */
.L_x_109:
[C-C-:B-1----:R-:W-:Y:S01]  /*102a0*/  IMAD R7, R5.reuse, 0x4000, R14.reuse ;  /* 0x0000400005077824 */ /* 0x142fe200078e020e */
[----:B------:R-:W-:Y:S01]  /*102b0*/  R2UR UR9, R12 ;  /* 0x000000000c0972ca */ /* 0x000fe200000e0000 */
[----:B------:R-:W-:Y:S01]  /*102c0*/  IMAD R14, R5, 0xe00, R14 ;  /* 0x00000e00050e7824 */ /* 0x000fe200078e020e */
[----:B------:R-:W-:Y:S01]  /*102d0*/  UIADD3 UR14, UP0, UR24, 0xf0, URZ ;  /* 0x000000f0180e7890 */ /* 0x000fe2000ff1e03f */
[----:B------:R-:W-:Y:S01]  /*102e0*/  VIADD R11, R11, 0xffffffff ;  /* 0xffffffff0b0b7836 */ /* 0x000fe20000000000 */
[----:B------:R-:W-:Y:S01]  /*102f0*/  R2UR UR7, R7 ;  /* 0x00000000070772ca */ /* 0x000fe200000e0000 */
[----:B------:R-:W-:Y:S01]  /*10300*/  UIADD3 UR28, UP1, UR24, 0x1f0, URZ ;  /* 0x000001f0181c7890 */ /* 0x000fe2000ff3e03f */
[----:B------:R-:W-:Y:S01]  /*10310*/  R2UR UR8, R14 ;  /* 0x000000000e0872ca */ /* 0x000fe200000e0000 */
[----:B------:R-:W-:Y:S01]  /*10320*/  UIADD3.X UR15, URZ, UR25, URZ, UP0, !UPT ;  /* 0x000000193f0f7290 */ /* 0x000fe200087fe43f */
[----:B------:R-:W-:Y:S01]  /*10330*/  R2UR UR11, R3 ;  /* 0x00000000030b72ca */ /* 0x000fe200000e0000 */
[----:B------:R-:W-:Y:S01]  /*10340*/  VIADD R5, R5, 0x1 ;  /* 0x0000000105057836 */ /* 0x000fe20000000000 */
[----:B------:R-:W-:Y:S01]  /*10350*/  R2UR UR10, R13 ;  /* 0x000000000d0a72ca */ /* 0x000fe200000e0000 */
[----:B------:R-:W-:Y:S01]  /*10360*/  UIADD3.X UR29, URZ, UR25, URZ, UP1, !UPT ;  /* 0x000000193f1d7290 */ /* 0x000fe20008ffe43f */
[----:B------:R-:W-:Y:S01]  /*10370*/  R2UR UR12, R9 ;  /* 0x00000000090c72ca */ /* 0x000fe200000e0000 */
[----:B------:R-:W-:Y:S01]  /*10380*/  UMOV UR16, 0x0 ;  /* 0x0000000000107882 */ /* 0x000fe20000000000 */
[----:B------:R-:W-:Y:S01]  /*10390*/  R2UR UR20, R2 ;  /* 0x00000000021472ca */ /* 0x000fe200000e0000 */
[----:B------:R-:W-:Y:S01]  /*103a0*/  UMOV UR17, 0x10000000 ;  /* 0x1000000000117882 */ /* 0x000fe20000000000 */
[----:B------:R-:W-:Y:S01]  /*103b0*/  ISETP.GT.AND P3, PT, R11, 0x1, PT ;  /* 0x000000010b00780c */ /* 0x000fe20003f64270 */
[----:B------:R-:W-:Y:S01]  /*103c0*/  UIADD3 UR7, UR7, 0x180, URZ ;  /* 0x0000018007077890 */ /* 0x000fe2000fffe03f */
[----:B------:R-:W-:Y:S01]  /*103d0*/  ISETP.NE.AND P1, PT, R5, 0xb, PT ;  /* 0x0000000b0500780c */ /* 0x000fe20003f25270 */
[----:B------:R-:W-:Y:S01]  /*103e0*/  UIADD3 UR18, UR8, 0x2c180, URZ ;  /* 0x0002c18008127890 */ /* 0x000fe2000fffe03f */
[----:B------:R-:W-:-:S02]  /*103f0*/  VIADD R13, R13, 0x20 ;  /* 0x000000200d0d7836 */ /* 0x000fc40000000000 */
[----:B------:R-:W-:Y:S02]  /*10400*/  SEL R7, RZ, 0x1, P1 ;  /* 0x00000001ff077807 */ /* 0x000fe40000800000 */
[----:B------:R-:W-:Y:S01]  /*10410*/  UMOV UR8, UR7 ;  /* 0x0000000700087c82 */ /* 0x000fe20008000000 */
[----:B------:R-:W-:Y:S01]  /*10420*/  SEL R5, R5, RZ, P1 ;  /* 0x000000ff05057207 */ /* 0x000fe20000800000 */
[----:B------:R0:W-:Y:S01]  /*10430*/  UTMALDG.3D [UR8], [UR14], desc[UR16] ;  /* 0x000010080e0075b4 */ /* 0x0001e20008011000 */
[----:B------:R-:W-:Y:S01]  /*10440*/  LOP3.LUT R4, R4, R7, RZ, 0x3c, !PT ;  /* 0x0000000704047212 */ /* 0x000fe200078e3cff */
[----:B0-----:R-:W-:Y:S01]  /*10450*/  UMOV UR8, UR18 ;  /* 0x0000001200087c82 */ /* 0x001fe20008000000 */
[----:B------:R-:W-:Y:S02]  /*10460*/  UMOV UR11, UR20 ;  /* 0x00000014000b7c82 */ /* 0x000fe40008000000 */
[----:B------:R0:W-:Y:S02]  /*10470*/  UTMALDG.3D [UR8], [UR28], desc[UR16] ;  /* 0x000010081c0075b4 */ /* 0x0001e40008011000 */
[----:B0-----:R-:W-:Y:S05]  /*10480*/  @P3 BRA `(.L_x_110) ;  /* 0xfffffffc00443947 */ /* 0x001fea000383ffff */
.L_x_106:
[----:B------:R-:W-:Y:S05]  /*10490*/  BSYNC B1 ;  /* 0x0000000000017941 */ /* 0x000fea0003800000 */
.L_x_105:
[----:B------:R-:W2:Y:S01]  /*104a0*/  LDL.LU R12, [R1+0x50] ;  /* 0x00005000010c7983 */ /* 0x000ea20000300800 */
[----:B------:R-:W-:Y:S01]  /*104b0*/  LOP3.LUT P1, RZ, R8, 0xff, RZ, 0xc0, !PT ;  /* 0x000000ff08ff7812 */ /* 0x000fe2000782c0ff */
[----:B------:R-:W-:Y:S01]  /*104c0*/  VIADD R6, R6, UR19 ;  /* 0x0000001306067c36 */ /* 0x000fe20008000000 */
[----:B------:R-:W-:Y:S01]  /*104d0*/  ULDC.64 UR8, c[0x0][0x650] ;  /* 0x0001940000087ab9 */ /* 0x000fe20000000a00 */
[----:B------:R-:W-:Y:S01]  /*104e0*/  UISETP.GE.U32.AND UP0, UPT, UR19, 0xb, UPT ;  /* 0x0000000b1300788c */ /* 0x000fe2000bf06070 */
[----:B------:R-:W-:Y:S01]  /*104f0*/  BSSY B1, `(.L_x_111) ;  /* 0x0000073000017945 */ /* 0x000fe20003800000 */
[----:B------:R-:W-:Y:S01]  /*10500*/  IMAD.MOV.U32 R9, RZ, RZ, -0x1 ;  /* 0xffffffffff097424 */ /* 0x000fe200078e00ff */
[----:B------:R-:W-:Y:S02]  /*10510*/  PRMT R4, RZ, 0x7610, R4 ;  /* 0x00007610ff047816 */ /* 0x000fe40000000004 */
[----:B------:R-:W-:Y:S02]  /*10520*/  PRMT R8, RZ, 0x7610, R8 ;  /* 0x00007610ff087816 */ /* 0x000fe40000000008 */
[----:B------:R-:W-:-:S03]  /*10530*/  PLOP3.LUT P3, PT, PT, PT, UP0, 0x80, 0x0 ;  /* 0x000000000000781c */ /* 0x000fc60003f6f008 */
[----:B------:R-:W0:Y:S01]  /*10540*/  @P1 S2R R3, SR_CgaCtaId ;  /* 0x0000000000031919 */ /* 0x000e220000008800 */
[----:B------:R-:W-:-:S04]  /*10550*/  @P1 MOV R2, 0x400 ;  /* 0x0000040000021802 */ /* 0x000fc80000000f00 */
[----:B0-----:R-:W-:-:S04]  /*10560*/  @P1 LEA R2, R3, R2, 0x18 ;  /* 0x0000000203021211 */ /* 0x001fc800078ec0ff */
[----:B------:R0:W-:Y:S01]  /*10570*/  @P1 SYNCS.ARRIVE.TRANS64.A1T0 RZ, [R2+URZ+0xc8], RZ ;  /* 0x0000c8ff02ff19a7 */ /* 0x0001e2000810003f */
[----:B------:R-:W-:Y:S01]  /*10580*/  ISETP.GT.U32.AND P1, PT, R6, 0xa, PT ;  /* 0x0000000a0600780c */ /* 0x000fe20003f24070 */
[----:B0-----:R-:W-:-:S05]  /*10590*/  IMAD.U32 R2, RZ, RZ, UR19 ;  /* 0x00000013ff027e24 */ /* 0x001fca000f8e00ff */
[----:B------:R-:W-:Y:S01]  /*105a0*/  ISETP.LT.U32.AND P1, PT, R2, 0xb, P1 ;  /* 0x0000000b0200780c */ /* 0x000fe20000f21070 */
[----:B------:R-:W-:-:S04]  /*105b0*/  IMAD.WIDE.U32 R2, R6, -0x45d1745d, RZ ;  /* 0xba2e8ba306027825 */ /* 0x000fc800078e00ff */
[----:B------:R-:W-:Y:S01]  /*105c0*/  IMAD.MOV.U32 R2, RZ, RZ, -0x1 ;  /* 0xffffffffff027424 */ /* 0x000fe200078e00ff */
[----:B------:R-:W-:Y:S02]  /*105d0*/  SHF.R.U32.HI R5, RZ, 0x3, R3 ;  /* 0x00000003ff057819 */ /* 0x000fe40000011603 */
[----:B------:R-:W-:-:S03]  /*105e0*/  SEL R3, RZ, 0x1, !P1 ;  /* 0x00000001ff037807 */ /* 0x000fc60004800000 */
[----:B------:R-:W-:Y:S01]  /*105f0*/  IMAD R6, R5, -0xb, R6 ;  /* 0xfffffff505067824 */ /* 0x000fe200078e0206 */
[----:B------:R-:W-:Y:S01]  /*10600*/  LOP3.LUT R0, R0, R3, RZ, 0x3c, !PT ;  /* 0x0000000300007212 */ /* 0x000fe200078e3cff */
[----:B------:R-:W-:-:S03]  /*10610*/  IMAD.MOV.U32 R3, RZ, RZ, -0x1 ;  /* 0xffffffffff037424 */ /* 0x000fc600078e00ff */
[----:B------:R-:W-:Y:S02]  /*10620*/  @P3 LOP3.LUT R0, R0, 0x1, R5, 0x78, !PT ;  /* 0x0000000100003812 */ /* 0x000fe400078e7805 */
[----:B--2---:R-:W-:-:S04]  /*10630*/  IADD3 R12, P1, R12, UR22, RZ ;  /* 0x000000160c0c7c10 */ /* 0x004fc8000ff3e0ff */
[----:B------:R-:W-:Y:S01]  /*10640*/  IADD3.X R19, R19, UR13, RZ, P1, !PT ;  /* 0x0000000d13137c10 */ /* 0x000fe20008ffe4ff */
[----:B------:R0:W-:Y:S01]  /*10650*/  STL [R1+0x50], R12 ;  /* 0x0000500c01007387 */ /* 0x0001e20000100800 */
[----:B------:R-:W-:-:S04]  /*10660*/  ISETP.GE.U32.AND P1, PT, R12, UR8, PT ;  /* 0x000000080c007c0c */ /* 0x000fc8000bf26070 */
[----:B------:R-:W-:-:S13]  /*10670*/  ISETP.GE.U32.AND.EX P1, PT, R19, UR9, PT, P1 ;  /* 0x0000000913007c0c */ /* 0x000fda000bf26110 */
[----:B0-----:R-:W-:Y:S05]  /*10680*/  @P1 BRA `(.L_x_112) ;  /* 0x0000000400641947 */ /* 0x001fea0003800000 */
[----:B------:R-:W0:Y:S01]  /*10690*/  S2R R7, SR_CTAID.X ;  /* 0x0000000000077919 */ /* 0x000e220000002500 */
[----:B------:R-:W-:Y:S01]  /*106a0*/  ULDC UR7, c[0x0][0x150] ;  /* 0x0000540000077ab9 */ /* 0x000fe20000000800 */
[----:B------:R-:W1:Y:S01]  /*106b0*/  LDC R4, c[0x0][0x144] ;  /* 0x00005100ff047b82 */ /* 0x000e620000000800 */
[----:B------:R-:W-:Y:S01]  /*106c0*/  UISETP.NE.AND UP0, UPT, UR37, URZ, UPT ;  /* 0x0000003f2500728c */ /* 0x000fe2000bf05270 */
[----:B------:R-:W2:Y:S01]  /*106d0*/  S2R R5, SR_CTAID.Y ;  /* 0x0000000000057919 */ /* 0x000ea20000002600 */
[----:B------:R-:W-:Y:S01]  /*106e0*/  ULDC.64 UR8, c[0x0][0x628] ;  /* 0x00018a0000087ab9 */ /* 0x000fe20000000a00 */
[----:B------:R-:W-:-:S03]  /*106f0*/  ULDC UR10, c[0x0][0x630] ;  /* 0x00018c00000a7ab9 */ /* 0x000fc60000000800 */
[----:B------:R-:W-:Y:S01]  /*10700*/  PLOP3.LUT P1, PT, PT, PT, UP0, 0x80, 0x0 ;  /* 0x000000000000781c */ /* 0x000fe20003f2f008 */
[----:B------:R-:W3:Y:S01]  /*10710*/  LDC R10, c[0x0][0x148] ;  /* 0x00005200ff0a7b82 */ /* 0x000ee20000000800 */
[----:B0-----:R-:W-:Y:S02]  /*10720*/  I2FP.F32.U32 R2, R7 ;  /* 0x0000000700027245 */ /* 0x001fe40000201000 */
[----:B--2---:R-:W-:-:S03]  /*10730*/  I2FP.F32.U32 R3, R5 ;  /* 0x0000000500037245 */ /* 0x004fc60000201000 */
[----:B------:R-:W-:Y:S01]  /*10740*/  FMUL R2, R2, UR7 ;  /* 0x0000000702027c20 */ /* 0x000fe20008400000 */
[----:B------:R-:W-:Y:S02]  /*10750*/  ULDC UR7, c[0x0][0x154] ;  /* 0x0000550000077ab9 */ /* 0x000fe40000000800 */
[----:B------:R-:W-:-:S03]  /*10760*/  FMUL R9, R3, UR7 ;  /* 0x0000000703097c20 */ /* 0x000fc60008400000 */
[----:B------:R-:W0:Y:S08]  /*10770*/  F2I.U32.TRUNC.NTZ R2, R2 ;  /* 0x0000000200027305 */ /* 0x000e30000020f000 */
[----:B------:R-:W2:Y:S01]  /*10780*/  F2I.U32.TRUNC.NTZ R9, R9 ;  /* 0x0000000900097305 */ /* 0x000ea2000020f000 */
[----:B0-----:R-:W-:Y:S02]  /*10790*/  IMAD.MOV R3, RZ, RZ, -R2 ;  /* 0x000000ffff037224 */ /* 0x001fe400078e0a02 */
[----:B------:R-:W-:-:S02]  /*107a0*/  IMAD.MOV.U32 R2, RZ, RZ, R12 ;  /* 0x000000ffff027224 */ /* 0x000fc400078e000c */
[----:B-1----:R-:W-:Y:S02]  /*107b0*/  IMAD R7, R4, R3, R7 ;  /* 0x0000000304077224 */ /* 0x002fe400078e0207 */
[----:B--2---:R-:W-:-:S04]  /*107c0*/  IMAD.MOV R3, RZ, RZ, -R9 ;  /* 0x000000ffff037224 */ /* 0x004fc800078e0a09 */
[----:B---3--:R-:W-:Y:S01]  /*107d0*/  @P1 IMAD R7, R10, R3, R5 ;  /* 0x000000030a071224 */ /* 0x008fe200078e0205 */
[----:B------:R-:W-:Y:S01]  /*107e0*/  ISETP.NE.U32.AND P1, PT, RZ, UR8, PT ;  /* 0x00000008ff007c0c */ /* 0x000fe2000bf25070 */
[----:B------:R-:W-:-:S03]  /*107f0*/  IMAD.MOV.U32 R3, RZ, RZ, R19 ;  /* 0x000000ffff037224 */ /* 0x000fc600078e0013 */
[----:B------:R-:W-:-:S13]  /*10800*/  ISETP.NE.AND.EX P1, PT, RZ, UR9, PT, P1 ;  /* 0x00000009ff007c0c */ /* 0x000fda000bf25310 */
[----:B------:R-:W-:Y:S05]  /*10810*/  @!P1 BRA `(.L_x_113) ;  /* 0x0000000000289947 */ /* 0x000fea0003800000 */
[----:B------:R-:W-:Y:S02]  /*10820*/  ULDC UR7, c[0x0][0x634] ;  /* 0x00018d0000077ab9 */ /* 0x000fe40000000800 */
[----:B------:R-:W-:-:S05]  /*10830*/  IADD3 R3, P1, R12, UR7, RZ ;  /* 0x000000070c037c10 */ /* 0x000fca000ff3e0ff */
[----:B------:R-:W-:-:S04]  /*10840*/  IMAD.X R9, RZ, RZ, R19, P1 ;  /* 0x000000ffff097224 */ /* 0x000fc800008e0613 */
[----:B------:R-:W-:-:S04]  /*10850*/  IMAD.WIDE.U32 R4, R9, UR8, RZ ;  /* 0x0000000809047c25 */ /* 0x000fc8000f8e00ff */
[----:B------:R-:W-:-:S04]  /*10860*/  IMAD.WIDE.U32 R4, P1, R3, UR9, R4 ;  /* 0x0000000903047c25 */ /* 0x000fc8000f820004 */
[----:B------:R-:W-:-:S04]  /*10870*/  IMAD.WIDE.U32 R2, R3, UR8, RZ ;  /* 0x0000000803027c25 */ /* 0x000fc8000f8e00ff */
[----:B------:R-:W-:Y:S01]  /*10880*/  IMAD.MOV.U32 R2, RZ, RZ, R5 ;  /* 0x000000ffff027224 */ /* 0x000fe200078e0005 */
[----:B------:R-:W-:Y:S01]  /*10890*/  IADD3 RZ, P3, R3, R4, RZ ;  /* 0x0000000403ff7210 */ /* 0x000fe20007f7e0ff */
[----:B------:R-:W-:-:S04]  /*108a0*/  IMAD.X R3, RZ, RZ, RZ, P1 ;  /* 0x000000ffff037224 */ /* 0x000fc800008e06ff */
[----:B------:R-:W-:-:S08]  /*108b0*/  IMAD.WIDE.U32.X R2, R9, UR9, R2, P3 ;  /* 0x0000000909027c25 */ /* 0x000fd000098e0402 */
.L_x_113:
[--C-:B------:R-:W-:Y:S01]  /*108c0*/  SHF.R.U64 R9, R2, UR10, R3.reuse ;  /* 0x0000000a02097c19 */ /* 0x100fe20008001203 */
[----:B------:R-:W-:Y:S01]  /*108d0*/  ULDC.64 UR8, c[0x0][0x620] ;  /* 0x0001880000087ab9 */ /* 0x000fe20000000a00 */
[----:B------:R-:W-:Y:S01]  /*108e0*/  SHF.R.U32.HI R2, RZ, UR10, R3 ;  /* 0x0000000aff027c19 */ /* 0x000fe20008011603 */
[----:B------:R-:W-:Y:S01]  /*108f0*/  IMAD.MOV.U32 R3, RZ, RZ, R19 ;  /* 0x000000ffff037224 */ /* 0x000fe200078e0013 */
[----:B------:R-:W-:Y:S01]  /*10900*/  IADD3 R11, P1, RZ, -R9, RZ ;  /* 0x80000009ff0b7210 */ /* 0x000fe20007f3e0ff */
[----:B------:R-:W-:-:S04]  /*10910*/  ULDC UR7, c[0x0][0x618] ;  /* 0x0001860000077ab9 */ /* 0x000fc80000000800 */
[----:B------:R-:W-:-:S04]  /*10920*/  IMAD.X R2, RZ, RZ, ~R2, P1 ;  /* 0x000000ffff027224 */ /* 0x000fc800008e0e02 */
[----:B------:R-:W-:-:S04]  /*10930*/  IMAD R2, R2, UR8, RZ ;  /* 0x0000000802027c24 */ /* 0x000fc8000f8e02ff */
[----:B------:R-:W-:Y:S02]  /*10940*/  IMAD R5, R11, UR9, R2 ;  /* 0x000000090b057c24 */ /* 0x000fe4000f8e0202 */
[----:B------:R-:W-:-:S04]  /*10950*/  IMAD.MOV.U32 R2, RZ, RZ, R12 ;  /* 0x000000ffff027224 */ /* 0x000fc800078e000c */
[----:B------:R-:W-:Y:S01]  /*10960*/  IMAD.WIDE.U32 R2, R11, UR8, R2 ;  /* 0x000000080b027c25 */ /* 0x000fe2000f8e0002 */
[----:B------:R-:W-:Y:S02]  /*10970*/  ULDC.64 UR8, c[0x0][0x640] ;  /* 0x0001900000087ab9 */ /* 0x000fe40000000a00 */
[----:B------:R-:W-:Y:S01]  /*10980*/  ISETP.NE.U32.AND P1, PT, RZ, UR8, PT ;  /* 0x00000008ff007c0c */ /* 0x000fe2000bf25070 */
[----:B------:R-:W-:-:S03]  /*10990*/  IMAD.IADD R3, R3, 0x1, R5 ;  /* 0x0000000103037824 */ /* 0x000fc600078e0205 */
[----:B------:R-:W-:Y:S02]  /*109a0*/  ISETP.NE.AND.EX P1, PT, RZ, UR9, PT, P1 ;  /* 0x00000009ff007c0c */ /* 0x000fe4000bf25310 */
[--C-:B------:R-:W-:Y:S02]  /*109b0*/  SHF.R.U64 R10, R2, UR7, R3.reuse ;  /* 0x00000007020a7c19 */ /* 0x100fe40008001203 */
[----:B------:R-:W-:Y:S01]  /*109c0*/  SHF.R.U32.HI R3, RZ, UR7, R3 ;  /* 0x00000007ff037c19 */ /* 0x000fe20008011603 */
[----:B------:R-:W-:-:S03]  /*109d0*/  ULDC UR7, c[0x0][0x608] ;  /* 0x0001820000077ab9 */ /* 0x000fc60000000800 */
[--C-:B------:R-:W-:Y:S02]  /*109e0*/  SHF.R.U64 R12, R10, UR7, R3.reuse ;  /* 0x000000070a0c7c19 */ /* 0x100fe40008001203 */
[----:B------:R-:W-:Y:S01]  /*109f0*/  SHF.R.U32.HI R3, RZ, UR7, R3 ;  /* 0x00000007ff037c19 */ /* 0x000fe20008011603 */
[----:B------:R-:W-:-:S03]  /*10a00*/  ULDC UR7, c[0x0][0x658] ;  /* 0x0001960000077ab9 */ /* 0x000fc60000000800 */
[--C-:B------:R-:W-:Y:S02]  /*10a10*/  SHF.R.U64 R11, R12, UR7, R3.reuse ;  /* 0x000000070c0b7c19 */ /* 0x100fe40008001203 */
[----:B------:R-:W-:-:S03]  /*10a20*/  SHF.R.U32.HI R13, RZ, UR7, R3 ;  /* 0x00000007ff0d7c19 */ /* 0x000fc60008011603 */
[----:B------:R-:W-:Y:S02]  /*10a30*/  IMAD.MOV.U32 R2, RZ, RZ, R11 ;  /* 0x000000ffff027224 */ /* 0x000fe400078e000b */
[----:B------:R-:W-:Y:S01]  /*10a40*/  IMAD.MOV.U32 R3, RZ, RZ, R13 ;  /* 0x000000ffff037224 */ /* 0x000fe200078e000d */
[----:B------:R-:W-:Y:S06]  /*10a50*/  @!P1 BRA `(.L_x_114) ;  /* 0x0000000000289947 */ /* 0x000fec0003800000 */
        /* <DEDUP_REMOVED lines=10> */
.L_x_114:
[----:B------:R-:W-:Y:S01]  /*10b00*/  ULDC UR7, c[0x0][0x648] ;  /* 0x0001920000077ab9 */ /* 0x000fe20000000800 */
[----:B------:R-:W-:Y:S01]  /*10b10*/  LOP3.LUT R12, R12, UR6, RZ, 0xc0, !PT ;  /* 0x000000060c0c7c12 */ /* 0x000fe2000f8ec0ff */
[----:B------:R-:W-:Y:S01]  /*10b20*/  UISETP.NE.AND UP0, UPT, UR37, URZ, UPT ;  /* 0x0000003f2500728c */ /* 0x000fe2000bf05270 */
[----:B------:R-:W-:Y:S01]  /*10b30*/  SHF.R.U64 R3, R2, UR7, R3 ;  /* 0x0000000702037c19 */ /* 0x000fe20008001203 */
[----:B------:R-:W-:Y:S01]  /*10b40*/  ULDC UR7, c[0x0][0x638] ;  /* 0x00018e0000077ab9 */ /* 0x000fe20000000800 */
[----:B------:R-:W-:-:S03]  /*10b50*/  LOP3.LUT R4, R10, UR4, RZ, 0xc0, !PT ;  /* 0x000000040a047c12 */ /* 0x000fc6000f8ec0ff */
[----:B------:R-:W-:Y:S01]  /*10b60*/  IMAD.MOV R2, RZ, RZ, -R3 ;  /* 0x000000ffff027224 */ /* 0x000fe200078e0a03 */
[----:B------:R-:W-:Y:S01]  /*10b70*/  PLOP3.LUT P1, PT, PT, PT, UP0, 0x40, 0x0 ;  /* 0x000000000000781c */ /* 0x000fe20003f2e808 */
[----:B------:R-:W-:Y:S01]  /*10b80*/  IMAD R12, R3, UR5, R12 ;  /* 0x00000005030c7c24 */ /* 0x000fe2000f8e020c */
[----:B------:R-:W-:Y:S01]  /*10b90*/  PLOP3.LUT P3, PT, PT, PT, UP0, 0x40, 0x0 ;  /* 0x000000000000781c */ /* 0x000fe20003f6e808 */
[----:B------:R-:W-:Y:S01]  /*10ba0*/  IMAD R11, R2, UR7, R11 ;  /* 0x00000007020b7c24 */ /* 0x000fe2000f8e020b */
[----:B------:R-:W-:Y:S02]  /*10bb0*/  ULDC UR7, c[0x0][0x610] ;  /* 0x0001840000077ab9 */ /* 0x000fe40000000800 */
[----:B------:R-:W-:Y:S01]  /*10bc0*/  IMAD R7, R12, UR7, R7 ;  /* 0x000000070c077c24 */ /* 0x000fe2000f8e0207 */
[----:B------:R-:W-:Y:S02]  /*10bd0*/  ULDC UR7, c[0x0][0x600] ;  /* 0x0001800000077ab9 */ /* 0x000fe40000000800 */
[----:B------:R-:W-:-:S05]  /*10be0*/  IMAD R4, R11, UR7, R4 ;  /* 0x000000070b047c24 */ /* 0x000fca000f8e0204 */
[----:B------:R-:W-:Y:S02]  /*10bf0*/  SEL R2, R4, R7, P1 ;  /* 0x0000000704027207 */ /* 0x000fe40000800000 */
[----:B------:R-:W-:Y:S01]  /*10c00*/  SEL R3, R7, R4, P3 ;  /* 0x0000000407037207 */ /* 0x000fe20001800000 */
[----:B------:R-:W-:-:S07]  /*10c10*/  IMAD.MOV.U32 R4, RZ, RZ, 0x1 ;  /* 0x00000001ff047424 */ /* 0x000fce00078e00ff */
.L_x_112:
[----:B------:R-:W-:Y:S05]  /*10c20*/  BSYNC B1 ;  /* 0x0000000000017941 */ /* 0x000fea0003800000 */
.L_x_111:
[----:B------:R-:W-:-:S13]  /*10c30*/  LOP3.LUT P1, RZ, R4, 0xff, RZ, 0xc0, !PT ;  /* 0x000000ff04ff7812 */ /* 0x000fda000782c0ff */
[----:B------:R-:W-:Y:S05]  /*10c40*/  @P1 BRA `(.L_x_115) ;  /* 0xfffffff400201947 */ /* 0x000fea000383ffff */
[----:B------:R-:W-:Y:S05]  /*10c50*/  BSYNC B0 ;  /* 0x0000000000007941 */ /* 0x000fea0003800000 */
.L_x_103:
[----:B------:R-:W-:-:S03]  /*10c60*/  UMOV UR7, 0xffffffff ;  /* 0xffffffff00077882 */ /* 0x000fc60000000000 */
[----:B------:R-:W-:Y:S05]  /*10c70*/  BRA.DIV UR7, `(.L_x_116) ;  /* 0x0000000a07187947 */ /* 0x000fea000b800000 */
[----:B------:R-:W-:-:S13]  /*10c80*/  ELECT P6, URZ, PT ;  /* 0x00000000003f782f */ /* 0x000fda00038c0000 */
.L_x_137:
[----:B------:R-:W-:Y:S04]  /*10c90*/  BSSY B0, `(.L_x_117) ;  /* 0x000006b000007945 */ /* 0x000fe80003800000 */
[----:B------:R-:W-:Y:S05]  /*10ca0*/  @!P6 BRA `(.L_x_118) ;  /* 0x0000000400a4e947 */ /* 0x000fea0003800000 */
[----:B------:R-:W-:-:S04]  /*10cb0*/  ULOP3.LUT UR7, UR36, 0x2, URZ, 0xfc, !UPT ;  /* 0x0000000224077892 */ /* 0x000fc8000f8efc3f */
[----:B------:R-:W-:-:S06]  /*10cc0*/  UISETP.NE.AND UP0, UPT, UR7, 0x3, UPT ;  /* 0x000000030700788c */ /* 0x000fcc000bf05270 */
[----:B------:R-:W-:-:S13]  /*10cd0*/  PLOP3.LUT P0, PT, PT, PT, UP0, 0x80, 0x0 ;  /* 0x000000000000781c */ /* 0x000fda0003f0f008 */
[----:B------:R-:W-:Y:S05]  /*10ce0*/  @!P0 BRA `(.L_x_119) ;  /* 0x0000000000048947 */ /* 0x000fea0003800000 */
[----:B------:R-:W-:Y:S01]  /*10cf0*/  BPT.TRAP 0x1 ;  /* 0x000000040000795c */ /* 0x000fe20000300000 */
.L_x_119:
[----:B------:R-:W0:Y:S01]  /*10d00*/  S2R R3, SR_CgaCtaId ;  /* 0x0000000000037919 */ /* 0x000e220000008800 */
[----:B------:R-:W-:-:S04]  /*10d10*/  MOV R2, 0x400 ;  /* 0x0000040000027802 */ /* 0x000fc80000000f00 */
[----:B0-----:R-:W-:Y:S02]  /*10d20*/  LEA R3, R3, R2, 0x18 ;  /* 0x0000000203037211 */ /* 0x001fe400078ec0ff */
[----:B------:R-:W-:-:S03]  /*10d30*/  SHF.L.U32 R2, R0, 0x1f, RZ ;  /* 0x0000001f00027819 */ /* 0x000fc600000006ff */
[----:B------:R-:W-:-:S04]  /*10d40*/  VIADD R3, R3, 0x58 ;  /* 0x0000005803037836 */ /* 0x000fc80000000000 */
[----:B------:R-:W-:-:S04]  /*10d50*/  IMAD R5, R6, 0x8, R3 ;  /* 0x0000000806057824 */ /* 0x000fc800078e0203 */
[----:B------:R-:W0:Y:S02]  /*10d60*/  SYNCS.PHASECHK.TRANS64.TRYWAIT P0, [R5+URZ], R2 ;  /* 0x00000002050075a7 */ /* 0x000e24000800017f */
[----:B0-----:R-:W-:Y:S05]  /*10d70*/  @!P0 BRA `(.L_x_120) ;  /* 0x0000000400f88947 */ /* 0x001fea0003800000 */
.L_x_138:
[----:B------:R-:W-:-:S05]  /*10d80*/  VIADD R6, R6, 0x1 ;  /* 0x0000000106067836 */ /* 0x000fca0000000000 */
[----:B------:R-:W-:-:S04]  /*10d90*/  ISETP.NE.AND P0, PT, R6, 0xb, PT ;  /* 0x0000000b0600780c */ /* 0x000fc80003f05270 */
[----:B0-----:R-:W-:Y:S02]  /*10da0*/  SEL R5, RZ, 0x1, P0 ;  /* 0x00000001ff057807 */ /* 0x001fe40000000000 */
[----:B------:R-:W-:Y:S02]  /*10db0*/  SEL R6, R6, RZ, P0 ;  /* 0x000000ff06067207 */ /* 0x000fe40000000000 */
[----:B------:R-:W-:-:S03]  /*10dc0*/  LOP3.LUT R5, R0, R5, RZ, 0x3c, !PT ;  /* 0x0000000500057212 */ /* 0x000fc600078e3cff */
[----:B------:R-:W-:Y:S01]  /*10dd0*/  IMAD R7, R6, 0x8, R3 ;  /* 0x0000000806077824 */ /* 0x000fe200078e0203 */
[----:B------:R-:W-:-:S04]  /*10de0*/  SHF.L.U32 R0, R5, 0x1f, RZ ;  /* 0x0000001f05007819 */ /* 0x000fc800000006ff */
[----:B------:R-:W0:Y:S02]  /*10df0*/  SYNCS.PHASECHK.TRANS64.TRYWAIT P0, [R7+URZ], R0 ;  /* 0x00000000070075a7 */ /* 0x000e24000800017f */
[----:B0-----:R-:W-:Y:S05]  /*10e00*/  @!P0 BRA `(.L_x_121) ;  /* 0x0000000400e88947 */ /* 0x001fea0003800000 */
.L_x_139:
[----:B0-----:R-:W-:-:S05]  /*10e10*/  VIADD R0, R6, 0x1 ;  /* 0x0000000106007836 */ /* 0x001fca0000000000 */
[----:B------:R-:W-:-:S04]  /*10e20*/  ISETP.NE.AND P0, PT, R0, 0xb, PT ;  /* 0x0000000b0000780c */ /* 0x000fc80003f05270 */
[----:B------:R-:W-:Y:S02]  /*10e30*/  SEL R2, RZ, 0x1, P0 ;  /* 0x00000001ff027807 */ /* 0x000fe40000000000 */
[----:B------:R-:W-:Y:S02]  /*10e40*/  SEL R4, R0, RZ, P0 ;  /* 0x000000ff00047207 */ /* 0x000fe40000000000 */
[----:B------:R-:W-:-:S03]  /*10e50*/  LOP3.LUT R5, R5, R2, RZ, 0x3c, !PT ;  /* 0x0000000205057212 */ /* 0x000fc600078e3cff */
[----:B------:R-:W-:Y:S01]  /*10e60*/  IMAD R7, R4, 0x8, R3 ;  /* 0x0000000804077824 */ /* 0x000fe200078e0203 */
[----:B------:R-:W-:-:S04]  /*10e70*/  SHF.L.U32 R0, R5, 0x1f, RZ ;  /* 0x0000001f05007819 */ /* 0x000fc800000006ff */
[----:B------:R-:W0:Y:S02]  /*10e80*/  SYNCS.PHASECHK.TRANS64.TRYWAIT P0, [R7+URZ], R0 ;  /* 0x00000000070075a7 */ /* 0x000e24000800017f */
[----:B0-----:R-:W-:Y:S05]  /*10e90*/  @!P0 BRA `(.L_x_122) ;  /* 0x0000000400d88947 */ /* 0x001fea0003800000 */
.L_x_140:
        /* <DEDUP_REMOVED lines=9> */
.L_x_141:
        /* <DEDUP_REMOVED lines=9> */
.L_x_142:
        /* <DEDUP_REMOVED lines=9> */
.L_x_143:
        /* <DEDUP_REMOVED lines=9> */
.L_x_144:
        /* <DEDUP_REMOVED lines=9> */
.L_x_145:
        /* <DEDUP_REMOVED lines=9> */
.L_x_146:
        /* <DEDUP_REMOVED lines=9> */
.L_x_147:
[----:B0-----:R-:W-:-:S05]  /*11290*/  VIADD R0, R4, 0x1 ;  /* 0x0000000104007836 */ /* 0x001fca0000000000 */
[----:B------:R-:W-:-:S04]  /*112a0*/  ISETP.NE.AND P0, PT, R0, 0xb, PT ;  /* 0x0000000b0000780c */ /* 0x000fc80003f05270 */
[----:B------:R-:W-:Y:S02]  /*112b0*/  SEL R2, RZ, 0x1, P0 ;  /* 0x00000001ff027807 */ /* 0x000fe40000000000 */
[----:B------:R-:W-:Y:S02]  /*112c0*/  SEL R0, R0, RZ, P0 ;  /* 0x000000ff00007207 */ /* 0x000fe40000000000 */
[----:B------:R-:W-:-:S03]  /*112d0*/  LOP3.LUT R2, R5, R2, RZ, 0x3c, !PT ;  /* 0x0000000205027212 */ /* 0x000fc600078e3cff */
[----:B------:R-:W-:Y:S01]  /*112e0*/  IMAD R3, R0, 0x8, R3 ;  /* 0x0000000800037824 */ /* 0x000fe200078e0203 */
[----:B------:R-:W-:-:S07]  /*112f0*/  SHF.L.U32 R0, R2, 0x1f, RZ ;  /* 0x0000001f02007819 */ /* 0x000fce00000006ff */
.L_x_130:
[----:B0-----:R0:W1:Y:S02]  /*11300*/  SYNCS.PHASECHK.TRANS64.TRYWAIT P0, [R3+URZ], R0 ;  /* 0x00000000030075a7 */ /* 0x001064000800017f */
[----:B-1----:R-:W-:Y:S05]  /*11310*/  @!P0 NANOSLEEP.SYNCS 0x989680 ;  /* 0x009896800000895d */ /* 0x002fea0003900000 */
[----:B------:R-:W1:Y:S02]  /*11320*/  @!P0 SYNCS.PHASECHK.TRANS64 P0, [R3+URZ], R0 ;  /* 0x00000000030085a7 */ /* 0x000e64000800007f */
[----:B-1----:R-:W-:Y:S05]  /*11330*/  @!P0 BRA `(.L_x_130) ;  /* 0xfffffffc00f08947 */ /* 0x002fea000383ffff */
.L_x_118:
[----:B------:R-:W-:Y:S05]  /*11340*/  BSYNC B0 ;  /* 0x0000000000007941 */ /* 0x000fea0003800000 */
.L_x_117:
[----:B------:R-:W-:Y:S05]  /*11350*/  EXIT ;  /* 0x000000000000794d */ /* 0x000fea0003800000 */
.L_x_18:
[----:B-1----:R1:W2:Y:S02]  /*11360*/  SYNCS.PHASECHK.TRANS64.TRYWAIT P1, [R3+URZ], R0 ;  /* 0x00000000030075a7 */ /* 0x0022a4000802017f */
[----:B--2---:R-:W-:Y:S05]  /*11370*/  @!P1 NANOSLEEP.SYNCS 0x989680 ;  /* 0x009896800000995d */ /* 0x004fea0003900000 */
[----:B------:R-:W2:Y:S02]  /*11380*/  @!P1 SYNCS.PHASECHK.TRANS64 P1, [R3+URZ], R0 ;  /* 0x00000000030095a7 */ /* 0x000ea4000802007f */
[----:B--2---:R-:W-:Y:S05]  /*11390*/  @!P1 BRA `(.L_x_18) ;  /* 0xfffffffc00f09947 */ /* 0x004fea000383ffff */
[----:B------:R-:W-:Y:S05]  /*113a0*/  BRA `(.L_x_17) ;  /* 0xffffff0000787947 */ /* 0x000fea000383ffff */
.L_x_23:
[----:B-1----:R-:W-:-:S04]  /*113b0*/  IMAD.U32 R4, RZ, RZ, UR4 ;  /* 0x00000004ff047e24 */ /* 0x002fc8000f8e00ff */
[----:B------:R1:W2:Y:S03]  /*113c0*/  SYNCS.PHASECHK.TRANS64.TRYWAIT P1, [R4+URZ], R3 ;  /* 0x00000003040075a7 */ /* 0x0002a6000802017f */
[----:B--2---:R-:W-:Y:S05]  /*113d0*/  @!P1 NANOSLEEP.SYNCS 0x989680 ;  /* 0x009896800000995d */ /* 0x004fea0003900000 */
[----:B------:R-:W2:Y:S02]  /*113e0*/  @!P1 SYNCS.PHASECHK.TRANS64 P1, [R4+URZ], R3 ;  /* 0x00000003040095a7 */ /* 0x000ea4000802007f */
[----:B--2---:R-:W-:Y:S05]  /*113f0*/  @!P1 BRA `(.L_x_23) ;  /* 0xfffffffc00ec9947 */ /* 0x004fea000383ffff */
[----:B------:R-:W-:Y:S05]  /*11400*/  BRA `(.L_x_22) ;  /* 0xffffff0c00787947 */ /* 0x000fea000383ffff */
.L_x_104:
[----:B------:R-:W-:Y:S01]  /*11410*/  BSSY B1, `(.L_x_131) ;  /* 0x0000006000017945 */ /* 0x000fe20003800000 */
[----:B------:R-:W-:-:S07]  /*11420*/  IMAD.MOV.U32 R15, RZ, RZ, -0x1 ;  /* 0xffffffffff0f7424 */ /* 0x000fce00078e00ff */
[----:B------:R-:W-:Y:S05]  /*11430*/  WARPSYNC.COLLECTIVE R15, `(.L_x_132) ;  /* 0x000000000f0c7348 */ /* 0x000fea0003c00000 */
[----:B------:R-:W-:Y:S02]  /*11440*/  ELECT P6, UR62, PT ;  /* 0x00000000003e782f */ /* 0x000fe400038c0000 */
[----:B------:R-:W-:Y:S01]  /*11450*/  MOV R14, UR62 ;  /* 0x0000003e000e7c02 */ /* 0x000fe20008000f00 */
[----:B------:R-:W-:Y:S10]  /*11460*/  ENDCOLLECTIVE ;  /* 0x000000000000791b */ /* 0x000ff40003800000 */
.L_x_132:
[----:B------:R-:W-:Y:S05]  /*11470*/  BSYNC B1 ;  /* 0x0000000000017941 */ /* 0x000fea0003800000 */
.L_x_131:
[----:B------:R-:W-:Y:S05]  /*11480*/  BRA `(.L_x_133) ;  /* 0xffffffec001c7947 */ /* 0x000fea000383ffff */
.L_x_107:
[----:B-1----:R1:W2:Y:S02]  /*11490*/  SYNCS.PHASECHK.TRANS64.TRYWAIT P1, [R12+URZ+0x58], R7 ;  /* 0x000058070c0075a7 */ /* 0x0022a4000802017f */
[----:B--2---:R-:W-:Y:S05]  /*114a0*/  @!P1 NANOSLEEP.SYNCS 0x989680 ;  /* 0x009896800000995d */ /* 0x004fea0003900000 */
[----:B------:R-:W2:Y:S02]  /*114b0*/  @!P1 SYNCS.PHASECHK.TRANS64 P1, [R12+URZ+0x58], R7 ;  /* 0x000058070c0095a7 */ /* 0x000ea4000802007f */
[----:B--2---:R-:W-:Y:S05]  /*114c0*/  @!P1 BRA `(.L_x_107) ;  /* 0xfffffffc00f09947 */ /* 0x004fea000383ffff */
[----:B------:R-:W-:Y:S05]  /*114d0*/  BRA `(.L_x_134) ;  /* 0xffffffec00507947 */ /* 0x000fea000383ffff */
.L_x_116:
[----:B------:R-:W-:Y:S01]  /*114e0*/  BSSY B0, `(.L_x_135) ;  /* 0x0000006000007945 */ /* 0x000fe20003800000 */
[----:B------:R-:W-:-:S07]  /*114f0*/  IMAD.MOV.U32 R15, RZ, RZ, -0x1 ;  /* 0xffffffffff0f7424 */ /* 0x000fce00078e00ff */
[----:B------:R-:W-:Y:S05]  /*11500*/  WARPSYNC.COLLECTIVE R15, `(.L_x_136) ;  /* 0x000000000f0c7348 */ /* 0x000fea0003c00000 */
[----:B------:R-:W-:Y:S02]  /*11510*/  ELECT P6, UR62, PT ;  /* 0x00000000003e782f */ /* 0x000fe400038c0000 */
[----:B------:R-:W-:Y:S01]  /*11520*/  MOV R14, UR62 ;  /* 0x0000003e000e7c02 */ /* 0x000fe20008000f00 */
[----:B------:R-:W-:Y:S10]  /*11530*/  ENDCOLLECTIVE ;  /* 0x000000000000791b */ /* 0x000ff40003800000 */
.L_x_136:
[----:B------:R-:W-:Y:S05]  /*11540*/  BSYNC B0 ;  /* 0x0000000000007941 */ /* 0x000fea0003800000 */
.L_x_135:
[----:B------:R-:W-:Y:S05]  /*11550*/  BRA `(.L_x_137) ;  /* 0xfffffff400cc7947 */ /* 0x000fea000383ffff */
.L_x_120:
[----:B0-----:R0:W1:Y:S02]  /*11560*/  SYNCS.PHASECHK.TRANS64.TRYWAIT P0, [R5+URZ], R2 ;  /* 0x00000002050075a7 */ /* 0x001064000800017f */
[----:B-1----:R-:W-:Y:S05]  /*11570*/  @!P0 NANOSLEEP.SYNCS 0x989680 ;  /* 0x009896800000895d */ /* 0x002fea0003900000 */
[----:B------:R-:W1:Y:S02]  /*11580*/  @!P0 SYNCS.PHASECHK.TRANS64 P0, [R5+URZ], R2 ;  /* 0x00000002050085a7 */ /* 0x000e64000800007f */
[----:B-1----:R-:W-:Y:S05]  /*11590*/  @!P0 BRA `(.L_x_120) ;  /* 0xfffffffc00f08947 */ /* 0x002fea000383ffff */
[----:B------:R-:W-:Y:S05]  /*115a0*/  BRA `(.L_x_138) ;  /* 0xfffffff400f47947 */ /* 0x000fea000383ffff */
.L_x_121:
[----:B0-----:R0:W1:Y:S02]  /*115b0*/  SYNCS.PHASECHK.TRANS64.TRYWAIT P0, [R7+URZ], R0 ;  /* 0x00000000070075a7 */ /* 0x001064000800017f */
[----:B-1----:R-:W-:Y:S05]  /*115c0*/  @!P0 NANOSLEEP.SYNCS 0x989680 ;  /* 0x009896800000895d */ /* 0x002fea0003900000 */
[----:B------:R-:W1:Y:S02]  /*115d0*/  @!P0 SYNCS.PHASECHK.TRANS64 P0, [R7+URZ], R0 ;  /* 0x00000000070085a7 */ /* 0x000e64000800007f */
[----:B-1----:R-:W-:Y:S05]  /*115e0*/  @!P0 BRA `(.L_x_121) ;  /* 0xfffffffc00f08947 */ /* 0x002fea000383ffff */
[----:B------:R-:W-:Y:S05]  /*115f0*/  BRA `(.L_x_139) ;  /* 0xfffffff800047947 */ /* 0x000fea000383ffff */
.L_x_122:
[----:B0-----:R0:W1:Y:S02]  /*11600*/  SYNCS.PHASECHK.TRANS64.TRYWAIT P0, [R7+URZ], R0 ;  /* 0x00000000070075a7 */ /* 0x001064000800017f */
[----:B-1----:R-:W-:Y:S05]  /*11610*/  @!P0 NANOSLEEP.SYNCS 0x989680 ;  /* 0x009896800000895d */ /* 0x002fea0003900000 */
[----:B------:R-:W1:Y:S02]  /*11620*/  @!P0 SYNCS.PHASECHK.TRANS64 P0, [R7+URZ], R0 ;  /* 0x00000000070085a7 */ /* 0x000e64000800007f */
[----:B-1----:R-:W-:Y:S05]  /*11630*/  @!P0 BRA `(.L_x_122) ;  /* 0xfffffffc00f08947 */ /* 0x002fea000383ffff */
[----:B------:R-:W-:Y:S05]  /*11640*/  BRA `(.L_x_140) ;  /* 0xfffffff800147947 */ /* 0x000fea000383ffff */
.L_x_123:
[----:B0-----:R0:W1:Y:S02]  /*11650*/  SYNCS.PHASECHK.TRANS64.TRYWAIT P0, [R7+URZ], R0 ;  /* 0x00000000070075a7 */ /* 0x001064000800017f */
[----:B-1----:R-:W-:Y:S05]  /*11660*/  @!P0 NANOSLEEP.SYNCS 0x989680 ;  /* 0x009896800000895d */ /* 0x002fea0003900000 */
[----:B------:R-:W1:Y:S02]  /*11670*/  @!P0 SYNCS.PHASECHK.TRANS64 P0, [R7+URZ], R0 ;  /* 0x00000000070085a7 */ /* 0x000e64000800007f */
[----:B-1----:R-:W-:Y:S05]  /*11680*/  @!P0 BRA `(.L_x_123) ;  /* 0xfffffffc00f08947 */ /* 0x002fea000383ffff */
[----:B------:R-:W-:Y:S05]  /*11690*/  BRA `(.L_x_141) ;  /* 0xfffffff800247947 */ /* 0x000fea000383ffff */
.L_x_124:
[----:B0-----:R0:W1:Y:S02]  /*116a0*/  SYNCS.PHASECHK.TRANS64.TRYWAIT P0, [R7+URZ], R0 ;  /* 0x00000000070075a7 */ /* 0x001064000800017f */
[----:B-1----:R-:W-:Y:S05]  /*116b0*/  @!P0 NANOSLEEP.SYNCS 0x989680 ;  /* 0x009896800000895d */ /* 0x002fea0003900000 */
[----:B------:R-:W1:Y:S02]  /*116c0*/  @!P0 SYNCS.PHASECHK.TRANS64 P0, [R7+URZ], R0 ;  /* 0x00000000070085a7 */ /* 0x000e64000800007f */
[----:B-1----:R-:W-:Y:S05]  /*116d0*/  @!P0 BRA `(.L_x_124) ;  /* 0xfffffffc00f08947 */ /* 0x002fea000383ffff */
[----:B------:R-:W-:Y:S05]  /*116e0*/  BRA `(.L_x_142) ;  /* 0xfffffff800347947 */ /* 0x000fea000383ffff */
.L_x_125:
[----:B0-----:R0:W1:Y:S02]  /*116f0*/  SYNCS.PHASECHK.TRANS64.TRYWAIT P0, [R7+URZ], R0 ;  /* 0x00000000070075a7 */ /* 0x001064000800017f */
[----:B-1----:R-:W-:Y:S05]  /*11700*/  @!P0 NANOSLEEP.SYNCS 0x989680 ;  /* 0x009896800000895d */ /* 0x002fea0003900000 */
[----:B------:R-:W1:Y:S02]  /*11710*/  @!P0 SYNCS.PHASECHK.TRANS64 P0, [R7+URZ], R0 ;  /* 0x00000000070085a7 */ /* 0x000e64000800007f */
[----:B-1----:R-:W-:Y:S05]  /*11720*/  @!P0 BRA `(.L_x_125) ;  /* 0xfffffffc00f08947 */ /* 0x002fea000383ffff */
[----:B------:R-:W-:Y:S05]  /*11730*/  BRA `(.L_x_143) ;  /* 0xfffffff800447947 */ /* 0x000fea000383ffff */
.L_x_126:
[----:B0-----:R0:W1:Y:S02]  /*11740*/  SYNCS.PHASECHK.TRANS64.TRYWAIT P0, [R7+URZ], R0 ;  /* 0x00000000070075a7 */ /* 0x001064000800017f */
[----:B-1----:R-:W-:Y:S05]  /*11750*/  @!P0 NANOSLEEP.SYNCS 0x989680 ;  /* 0x009896800000895d */ /* 0x002fea0003900000 */
[----:B------:R-:W1:Y:S02]  /*11760*/  @!P0 SYNCS.PHASECHK.TRANS64 P0, [R7+URZ], R0 ;  /* 0x00000000070085a7 */ /* 0x000e64000800007f */
[----:B-1----:R-:W-:Y:S05]  /*11770*/  @!P0 BRA `(.L_x_126) ;  /* 0xfffffffc00f08947 */ /* 0x002fea000383ffff */
[----:B------:R-:W-:Y:S05]  /*11780*/  BRA `(.L_x_144) ;  /* 0xfffffff800547947 */ /* 0x000fea000383ffff */
.L_x_127:
[----:B0-----:R0:W1:Y:S02]  /*11790*/  SYNCS.PHASECHK.TRANS64.TRYWAIT P0, [R7+URZ], R0 ;  /* 0x00000000070075a7 */ /* 0x001064000800017f */
[----:B-1----:R-:W-:Y:S05]  /*117a0*/  @!P0 NANOSLEEP.SYNCS 0x989680 ;  /* 0x009896800000895d */ /* 0x002fea0003900000 */
[----:B------:R-:W1:Y:S02]  /*117b0*/  @!P0 SYNCS.PHASECHK.TRANS64 P0, [R7+URZ], R0 ;  /* 0x00000000070085a7 */ /* 0x000e64000800007f */
[----:B-1----:R-:W-:Y:S05]  /*117c0*/  @!P0 BRA `(.L_x_127) ;  /* 0xfffffffc00f08947 */ /* 0x002fea000383ffff */
[----:B------:R-:W-:Y:S05]  /*117d0*/  BRA `(.L_x_145) ;  /* 0xfffffff800647947 */ /* 0x000fea000383ffff */
.L_x_128:
[----:B0-----:R0:W1:Y:S02]  /*117e0*/  SYNCS.PHASECHK.TRANS64.TRYWAIT P0, [R7+URZ], R0 ;  /* 0x00000000070075a7 */ /* 0x001064000800017f */
[----:B-1----:R-:W-:Y:S05]  /*117f0*/  @!P0 NANOSLEEP.SYNCS 0x989680 ;  /* 0x009896800000895d */ /* 0x002fea0003900000 */
[----:B------:R-:W1:Y:S02]  /*11800*/  @!P0 SYNCS.PHASECHK.TRANS64 P0, [R7+URZ], R0 ;  /* 0x00000000070085a7 */ /* 0x000e64000800007f */
[----:B-1----:R-:W-:Y:S05]  /*11810*/  @!P0 BRA `(.L_x_128) ;  /* 0xfffffffc00f08947 */ /* 0x002fea000383ffff */
[----:B------:R-:W-:Y:S05]  /*11820*/  BRA `(.L_x_146) ;  /* 0xfffffff800747947 */ /* 0x000fea000383ffff */
.L_x_129:
[----:B0-----:R0:W1:Y:S02]  /*11830*/  SYNCS.PHASECHK.TRANS64.TRYWAIT P0, [R7+URZ], R0 ;  /* 0x00000000070075a7 */ /* 0x001064000800017f */
[----:B-1----:R-:W-:Y:S05]  /*11840*/  @!P0 NANOSLEEP.SYNCS 0x989680 ;  /* 0x009896800000895d */ /* 0x002fea0003900000 */
[----:B------:R-:W1:Y:S02]  /*11850*/  @!P0 SYNCS.PHASECHK.TRANS64 P0, [R7+URZ], R0 ;  /* 0x00000000070085a7 */ /* 0x000e64000800007f */
[----:B-1----:R-:W-:Y:S05]  /*11860*/  @!P0 BRA `(.L_x_129) ;  /* 0xfffffffc00f08947 */ /* 0x002fea000383ffff */
[----:B------:R-:W-:Y:S05]  /*11870*/  BRA `(.L_x_147) ;  /* 0xfffffff800847947 */ /* 0x000fea000383ffff */
.L_x_148:
[----:B------:R-:W-:-:S00]  /*11880*/  BRA `(.L_x_148) ;  /* 0xfffffffc00fc7947 */ /* 0x000fc0000383ffff */
[----:B------:R-:W-:-:S00]  /*11890*/  NOP ;  /* 0x0000000000007918 */ /* 0x000fc00000000000 */
        /* <DEDUP_REMOVED lines=14> */
.L_x_149:


//--------------------- .nv.global.init           --------------------------
	.section	.nv.global.init,"aw",@progbits
.nv.global.init:
	.type		$str$22,@object
	.size		$str$22,($str$23 - $str$22)
$str$22:
        /*0000*/ 	.byte	0x6b, 0x5f, 0x74, 0x69, 0x6c, 0x65, 0x5f, 0x63, 0x6f, 0x75, 0x6e, 0x74, 0x20, 0x3e, 0x3d, 0x20
        /*0010*/ 	.byte	0x31, 0x00
	.type		$str$23,@object
	.size		$str$23,(__unnamed_1 - $str$23)
$str$23:
        /*0012*/ 	.byte	0x2f, 0x74, 0x6d, 0x70, 0x2f, 0x63, 0x75, 0x74, 0x6c, 0x61, 0x73, 0x73, 0x5f, 0x73, 0x77, 0x65
        /*0022*/ 	.byte	0x65, 0x70, 0x5f, 0x73, 0x72, 0x63, 0x2f, 0x69, 0x6e, 0x63, 0x6c, 0x75, 0x64, 0x65, 0x2f, 0x63
        /*0032*/ 	.byte	0x75, 0x74, 0x6c, 0x61, 0x73, 0x73, 0x2f, 0x67, 0x65, 0x6d, 0x6d, 0x2f, 0x63, 0x6f, 0x6c, 0x6c
        /*0042*/ 	.byte	0x65, 0x63, 0x74, 0x69, 0x76, 0x65, 0x2f, 0x73, 0x6d, 0x39, 0x30, 0x5f, 0x6d, 0x6d, 0x61, 0x5f
        /*0052*/ 	.byte	0x74, 0x6d, 0x61, 0x5f, 0x67, 0x6d, 0x6d, 0x61, 0x5f, 0x73, 0x73, 0x5f, 0x77, 0x61, 0x72, 0x70
        /*0062*/ 	.byte	0x73, 0x70, 0x65, 0x63, 0x69, 0x61, 0x6c, 0x69, 0x7a, 0x65, 0x64, 0x2e, 0x68, 0x70, 0x70, 0x00
	.type		__unnamed_1,@object
	.size		__unnamed_1,(.L_0 - __unnamed_1)
__unnamed_1:
        /* <DEDUP_REMOVED lines=173> */
.L_0:


//--------------------- .nv.shared._ZN7cutlass13device_kernelINS_4gemm6kernel13GemmUniversalIN4cute5tupleIJiiiiEEENS1_10collective13CollectiveMmaINS1_34MainloopSm90TmaGmmaWarpSpecializedILi11ENS5_IJNS4_1CILi1EEESB_SB_EEENS1_35KernelTmaWarpSpecializedCooperativeEEENS5_IJNSA_ILi512EEENSA_ILi112EEENSA_ILi32EEEEEEaNS5_IJlSB_lEEEaSJ_NS4_8TiledMMAINS4_8MMA_AtomIJNS4_4SM904GMMA26MMA_64x16x32_S32S8S8_SS_TNEEEENS4_6LayoutINS5_IJNSA_ILi2EEESB_SB_EEENS5_IJSB_NSA_ILi0EEEST_EEEEENS5_IJNS4_10UnderscoreESW_SW_EEEEENS4_13SM90_TMA_LOADENS4_14ComposedLayoutINS4_7SwizzleILi1ELi4ELi3EEENS4_18smem_ptr_flag_bitsILi8EEENSQ_INS5_IJNSA_ILi8EEESH_EEENS5_IJSH_SB_EEEEEEEvNS4_8identityESZ_S19_vS1A_EENS_8epilogue10collective6detail29Sm90TmaWarpSpecializedAdapterINS1D_15DefaultEpilogueIaSJ_SJ_NS1C_6thread17LinearCombinationIaLi1EiiLNS1H_9ScaleType4KindE0ELNS_15FloatRoundStyleE2EaEENS1_15EpilogueDefaultEEEEEvvEEEEvNT_6ParamsE --------------------------
	.section	.nv.shared._ZN7cutlass13device_kernelINS_4gemm6kernel13GemmUniversalIN4cute5tupleIJiiiiEEENS1_10collective13CollectiveMmaINS1_34MainloopSm90TmaGmmaWarpSpecializedILi11ENS5_IJNS4_1CILi1EEESB_SB_EEENS1_35KernelTmaWarpSpecializedCooperativeEEENS5_IJNSA_ILi512EEENSA_ILi112EEENSA_ILi32EEEEEEaNS5_IJlSB_lEEEaSJ_NS4_8TiledMMAINS4_8MMA_AtomIJNS4_4SM904GMMA26MMA_64x16x32_S32S8S8_SS_TNEEEENS4_6LayoutINS5_IJNSA_ILi2EEESB_SB_EEENS5_IJSB_NSA_ILi0EEEST_EEEEENS5_IJNS4_10UnderscoreESW_SW_EEEEENS4_13SM90_TMA_LOADENS4_14ComposedLayoutINS4_7SwizzleILi1ELi4ELi3EEENS4_18smem_ptr_flag_bitsILi8EEENSQ_INS5_IJNSA_ILi8EEESH_EEENS5_IJSH_SB_EEEEEEEvNS4_8identityESZ_S19_vS1A_EENS_8epilogue10collective6detail29Sm90TmaWarpSpecializedAdapterINS1D_15DefaultEpilogueIaSJ_SJ_NS1C_6thread17LinearCombinationIaLi1EiiLNS1H_9ScaleType4KindE0ELNS_15FloatRoundStyleE2EaEENS1_15EpilogueDefaultEEEEEvvEEEEvNT_6ParamsE,"aw",@nobits
	.sectionflags	@""
	.align	16
	.zero		1024


//--------------------- .nv.shared.reserved.0     --------------------------
	.section	.nv.shared.reserved.0,"aw",@nobits
	.weak		__nv_reservedSMEM_offset_0_alias
	.size		__nv_reservedSMEM_offset_0_alias, 0, 0
	.other		__nv_reservedSMEM_offset_0_alias,@"STO_CUDA_RESERVED_SHARED STV_DEFAULT"
__nv_reservedSMEM_offset_0_alias:
	.zero		0


//--------------------- .nv.global                --------------------------
	.section	.nv.global,"aw",@nobits
.nv.global:
	.type		_ZN39_INTERNAL_2b23ee4d_4_k_cu_4bb61582_74954cute1_E,@object
	.size		_ZN39_INTERNAL_2b23ee4d_4_k_cu_4bb61582_74954cute1_E,(_ZN39_INTERNAL_2b23ee4d_4_k_cu_4bb61582_74954cuda3std3__45__cpo6cbeginE - _ZN39_INTERNAL_2b23ee4d_4_k_cu_4bb61582_74954cute1_E)
_ZN39_INTERNAL_2b23ee4d_4_k_cu_4bb61582_74954cute1_E:
	.zero		1
	.type		_ZN39_INTERNAL_2b23ee4d_4_k_cu_4bb61582_74954cuda3std3__45__cpo6cbeginE,@object
	.size		_ZN39_INTERNAL_2b23ee4d_4_k_cu_4bb61582_74954cuda3std3__45__cpo6cbeginE,(_ZN39_INTERNAL_2b23ee4d_4_k_cu_4bb61582_74954cuda3std3__48in_placeE - _ZN39_INTERNAL_2b23ee4d_4_k_cu_4bb61582_74954cuda3std3__45__cpo6cbeginE)
_ZN39_INTERNAL_2b23ee4d_4_k_cu_4bb61582_74954cuda3std3__45__cpo6cbeginE:
	.zero		1
	.type		_ZN39_INTERNAL_2b23ee4d_4_k_cu_4bb61582_74954cuda3std3__48in_placeE,@object
	.size		_ZN39_INTERNAL_2b23ee4d_4_k_cu_4bb61582_74954cuda3std3__48in_placeE,(_ZN39_INTERNAL_2b23ee4d_4_k_cu_4bb61582_74954cuda3std6ranges3__45__cpo9iter_moveE - _ZN39_INTERNAL_2b23ee4d_4_k_cu_4bb61582_74954cuda3std3__48in_placeE)
_ZN39_INTERNAL_2b23ee4d_4_k_cu_4bb61582_74954cuda3std3__48in_placeE:
	.zero		1
	.type		_ZN39_INTERNAL_2b23ee4d_4_k_cu_4bb61582_74954cuda3std6ranges3__45__cpo9iter_moveE,@object
	.size		_ZN39_INTERNAL_2b23ee4d_4_k_cu_4bb61582_74954cuda3std6ranges3__45__cpo9iter_moveE,(_ZN39_INTERNAL_2b23ee4d_4_k_cu_4bb61582_74954cuda3std3__45__cpo5beginE - _ZN39_INTERNAL_2b23ee4d_4_k_cu_4bb61582_74954cuda3std6ranges3__45__cpo9iter_moveE)
_ZN39_INTERNAL_2b23ee4d_4_k_cu_4bb61582_74954cuda3std6ranges3__45__cpo9iter_moveE:
	.zero		1
	.type		_ZN39_INTERNAL_2b23ee4d_4_k_cu_4bb61582_74954cuda3std3__45__cpo5beginE,@object
	.size		_ZN39_INTERNAL_2b23ee4d_4_k_cu_4bb61582_74954cuda3std3__45__cpo5beginE,(_ZN39_INTERNAL_2b23ee4d_4_k_cu_4bb61582_74954cuda3std3__441_GLOBAL__N__2b23ee4d_4_k_cu_4bb61582_74956ignoreE - _ZN39_INTERNAL_2b23ee4d_4_k_cu_4bb61582_74954cuda3std3__45__cpo5beginE)
_ZN39_INTERNAL_2b23ee4d_4_k_cu_4bb61582_74954cuda3std3__45__cpo5beginE:
	.zero		1
	.type		_ZN39_INTERNAL_2b23ee4d_4_k_cu_4bb61582_74954cuda3std3__441_GLOBAL__N__2b23ee4d_4_k_cu_4bb61582_74956ignoreE,@object
	.size		_ZN39_INTERNAL_2b23ee4d_4_k_cu_4bb61582_74954cuda3std3__441_GLOBAL__N__2b23ee4d_4_k_cu_4bb61582_74956ignoreE,(_ZN39_INTERNAL_2b23ee4d_4_k_cu_4bb61582_74954cute7productE - _ZN39_INTERNAL_2b23ee4d_4_k_cu_4bb61582_74954cuda3std3__441_GLOBAL__N__2b23ee4d_4_k_cu_4bb61582_74956ignoreE)
_ZN39_INTERNAL_2b23ee4d_4_k_cu_4bb61582_74954cuda3std3__441_GLOBAL__N__2b23ee4d_4_k_cu_4bb61582_74956ignoreE:
	.zero		1
	.type		_ZN39_INTERNAL_2b23ee4d_4_k_cu_4bb61582_74954cute7productE,@object
	.size		_ZN39_INTERNAL_2b23ee4d_4_k_cu_4bb61582_74954cute7productE,(_ZN39_INTERNAL_2b23ee4d_4_k_cu_4bb61582_74954cuda3std3__45__cpo3endE - _ZN39_INTERNAL_2b23ee4d_4_k_cu_4bb61582_74954cute7productE)
_ZN39_INTERNAL_2b23ee4d_4_k_cu_4bb61582_74954cute7productE:
	.zero		1
	.type		_ZN39_INTERNAL_2b23ee4d_4_k_cu_4bb61582_74954cuda3std3__45__cpo3endE,@object
	.size		_ZN39_INTERNAL_2b23ee4d_4_k_cu_4bb61582_74954cuda3std3__45__cpo3endE,(_ZN39_INTERNAL_2b23ee4d_4_k_cu_4bb61582_74954cuda3std3__419piecewise_constructE - _ZN39_INTERNAL_2b23ee4d_4_k_cu_4bb61582_74954cuda3std3__45__cpo3endE)
_ZN39_INTERNAL_2b23ee4d_4_k_cu_4bb61582_74954cuda3std3__45__cpo3endE:
	.zero		1
	.type		_ZN39_INTERNAL_2b23ee4d_4_k_cu_4bb61582_74954cuda3std3__419piecewise_constructE,@object
	.size		_ZN39_INTERNAL_2b23ee4d_4_k_cu_4bb61582_74954cuda3std3__419piecewise_constructE,(_ZN39_INTERNAL_2b23ee4d_4_k_cu_4bb61582_74954cuda3std3__45__cpo4cendE - _ZN39_INTERNAL_2b23ee4d_4_k_cu_4bb61582_74954cuda3std3__419piecewise_constructE)
_ZN39_INTERNAL_2b23ee4d_4_k_cu_4bb61582_74954cuda3std3__419piecewise_constructE:
	.zero		1
	.type		_ZN39_INTERNAL_2b23ee4d_4_k_cu_4bb61582_74954cuda3std3__45__cpo4cendE,@object
	.size		_ZN39_INTERNAL_2b23ee4d_4_k_cu_4bb61582_74954cuda3std3__45__cpo4cendE,(_ZN39_INTERNAL_2b23ee4d_4_k_cu_4bb61582_74954cuda3std6ranges3__45__cpo4swapE - _ZN39_INTERNAL_2b23ee4d_4_k_cu_4bb61582_74954cuda3std3__45__cpo4cendE)
_ZN39_INTERNAL_2b23ee4d_4_k_cu_4bb61582_74954cuda3std3__45__cpo4cendE:
	.zero		1
	.type		_ZN39_INTERNAL_2b23ee4d_4_k_cu_4bb61582_74954cuda3std6ranges3__45__cpo4swapE,@object
	.size		_ZN39_INTERNAL_2b23ee4d_4_k_cu_4bb61582_74954cuda3std6ranges3__45__cpo4swapE,(.L_8 - _ZN39_INTERNAL_2b23ee4d_4_k_cu_4bb61582_74954cuda3std6ranges3__45__cpo4swapE)
_ZN39_INTERNAL_2b23ee4d_4_k_cu_4bb61582_74954cuda3std6ranges3__45__cpo4swapE:
	.zero		1
.L_8:


//--------------------- .nv.constant0._ZN7cutlass13device_kernelINS_4gemm6kernel13GemmUniversalIN4cute5tupleIJiiiiEEENS1_10collective13CollectiveMmaINS1_34MainloopSm90TmaGmmaWarpSpecializedILi11ENS5_IJNS4_1CILi1EEESB_SB_EEENS1_35KernelTmaWarpSpecializedCooperativeEEENS5_IJNSA_ILi512EEENSA_ILi112EEENSA_ILi32EEEEEEaNS5_IJlSB_lEEEaSJ_NS4_8TiledMMAINS4_8MMA_AtomIJNS4_4SM904GMMA26MMA_64x16x32_S32S8S8_SS_TNEEEENS4_6LayoutINS5_IJNSA_ILi2EEESB_SB_EEENS5_IJSB_NSA_ILi0EEEST_EEEEENS5_IJNS4_10UnderscoreESW_SW_EEEEENS4_13SM90_TMA_LOADENS4_14ComposedLayoutINS4_7SwizzleILi1ELi4ELi3EEENS4_18smem_ptr_flag_bitsILi8EEENSQ_INS5_IJNSA_ILi8EEESH_EEENS5_IJSH_SB_EEEEEEEvNS4_8identityESZ_S19_vS1A_EENS_8epilogue10collective6detail29Sm90TmaWarpSpecializedAdapterINS1D_15DefaultEpilogueIaSJ_SJ_NS1C_6thread17LinearCombinationIaLi1EiiLNS1H_9ScaleType4KindE0ELNS_15FloatRoundStyleE2EaEENS1_15EpilogueDefaultEEEEEvvEEEEvNT_6ParamsE --------------------------
	.section	.nv.constant0._ZN7cutlass13device_kernelINS_4gemm6kernel13GemmUniversalIN4cute5tupleIJiiiiEEENS1_10collective13CollectiveMmaINS1_34MainloopSm90TmaGmmaWarpSpecializedILi11ENS5_IJNS4_1CILi1EEESB_SB_EEENS1_35KernelTmaWarpSpecializedCooperativeEEENS5_IJNSA_ILi512EEENSA_ILi112EEENSA_ILi32EEEEEEaNS5_IJlSB_lEEEaSJ_NS4_8TiledMMAINS4_8MMA_AtomIJNS4_4SM904GMMA26MMA_64x16x32_S32S8S8_SS_TNEEEENS4_6LayoutINS5_IJNSA_ILi2EEESB_SB_EEENS5_IJSB_NSA_ILi0EEEST_EEEEENS5_IJNS4_10UnderscoreESW_SW_EEEEENS4_13SM90_TMA_LOADENS4_14ComposedLayoutINS4_7SwizzleILi1ELi4ELi3EEENS4_18smem_ptr_flag_bitsILi8EEENSQ_INS5_IJNSA_ILi8EEESH_EEENS5_IJSH_SB_EEEEEEEvNS4_8identityESZ_S19_vS1A_EENS_8epilogue10collective6detail29Sm90TmaWarpSpecializedAdapterINS1D_15DefaultEpilogueIaSJ_SJ_NS1C_6thread17LinearCombinationIaLi1EiiLNS1H_9ScaleType4KindE0ELNS_15FloatRoundStyleE2EaEENS1_15EpilogueDefaultEEEEEvvEEEEvNT_6ParamsE,"a",@progbits
	.sectionflags	@""
	.align	4
.nv.constant0._ZN7cutlass13device_kernelINS_4gemm6kernel13GemmUniversalIN4cute5tupleIJiiiiEEENS1_10collective13CollectiveMmaINS1_34MainloopSm90TmaGmmaWarpSpecializedILi11ENS5_IJNS4_1CILi1EEESB_SB_EEENS1_35KernelTmaWarpSpecializedCooperativeEEENS5_IJNSA_ILi512EEENSA_ILi112EEENSA_ILi32EEEEEEaNS5_IJlSB_lEEEaSJ_NS4_8TiledMMAINS4_8MMA_AtomIJNS4_4SM904GMMA26MMA_64x16x32_S32S8S8_SS_TNEEEENS4_6LayoutINS5_IJNSA_ILi2EEESB_SB_EEENS5_IJSB_NSA_ILi0EEEST_EEEEENS5_IJNS4_10UnderscoreESW_SW_EEEEENS4_13SM90_TMA_LOADENS4_14ComposedLayoutINS4_7SwizzleILi1ELi4ELi3EEENS4_18smem_ptr_flag_bitsILi8EEENSQ_INS5_IJNSA_ILi8EEESH_EEENS5_IJSH_SB_EEEEEEEvNS4_8identityESZ_S19_vS1A_EENS_8epilogue10collective6detail29Sm90TmaWarpSpecializedAdapterINS1D_15DefaultEpilogueIaSJ_SJ_NS1C_6thread17LinearCombinationIaLi1EiiLNS1H_9ScaleType4KindE0ELNS_15FloatRoundStyleE2EaEENS1_15EpilogueDefaultEEEEEvvEEEEvNT_6ParamsE:
	.zero		1664


//--------------------- SYMBOLS --------------------------

	.type		.nv.reservedSmem.offset0,@object
	.size		.nv.reservedSmem.offset0,0x4
	.type		__assertfail,@function
